//
// Generated by NVIDIA NVVM Compiler
//
// Compiler Build ID: CL-36424714
// Cuda compilation tools, release 13.0, V13.0.88
// Based on NVVM 20.0.0
//

.version 9.0
.target sm_100
.address_size 64

	// .globl	candidate4
// _ZZ10candidate4E15pad_temp_shared has been demoted
// _ZZ10candidate4E13kernel_shared has been demoted

.visible .entry candidate4(
	.param .u64 .ptr .align 1 candidate4_param_0,
	.param .u64 .ptr .align 1 candidate4_param_1,
	.param .u64 .ptr .align 1 candidate4_param_2
)
.maxntid 224
{
	.reg .pred 	%p<7>;
	.reg .b16 	%rs<122>;
	.reg .b32 	%r<235>;
	.reg .b32 	%f<228>;
	.reg .b64 	%rd<83>;
	// demoted variable
	.shared .align 4 .b8 _ZZ10candidate4E15pad_temp_shared[25088];
	// demoted variable
	.shared .align 4 .b8 _ZZ10candidate4E13kernel_shared[16384];
	ld.param.u64 	%rd4, [candidate4_param_1];
	cvta.to.global.u64 	%rd1, %rd4;
	mov.u32 	%r1, %tid.x;
	mov.u32 	%r2, %ctaid.x;
	shr.u32 	%r48, %r2, 2;
	and.b32  	%r49, %r48, 7;
	cvt.u16.u32 	%rs1, %r1;
	mul.lo.s16 	%rs2, %rs1, 21;
	shr.u16 	%rs3, %rs2, 11;
	mul.lo.s16 	%rs4, %rs3, 98;
	sub.s16 	%rs5, %rs1, %rs4;
	and.b16  	%rs6, %rs5, 255;
	mul.lo.s16 	%rs7, %rs6, 147;
	shr.u16 	%rs8, %rs7, 11;
	mov.b16 	%rs9, 3136;
	mov.b32 	%r50, {%rs9, %rs8};
	cvt.u32.u16 	%r51, %rs3;
	prmt.b32 	%r52, %r51, 56, 0x3340U;
	prmt.b32 	%r53, %r54, %r55, 0x3340U;
	prmt.b32 	%r56, %r52, %r53, 0x5410U;
	mov.b32 	%r232, 0;
	dp2a.lo.u32.u32 	%r3, %r50, %r56, %r232;
	and.b32  	%r57, %r2, 3;
	mul.lo.s32 	%r58, %r57, 14;
	shr.u16 	%rs10, %rs1, 1;
	mul.lo.s16 	%rs11, %rs10, 147;
	shr.u16 	%rs12, %rs11, 10;
	mul.lo.s16 	%rs13, %rs12, 14;
	sub.s16 	%rs14, %rs1, %rs13;
	cvt.u32.u16 	%r59, %rs14;
	and.b32  	%r60, %r59, 255;
	mad.lo.s32 	%r61, %r49, 392, %r58;
	add.s32 	%r4, %r61, %r60;
	add.s16 	%rs15, %rs1, 224;
	mul.hi.u16 	%rs16, %rs15, 669;
	mul.lo.s16 	%rs17, %rs16, 3136;
	cvt.u32.u16 	%r62, %rs17;
	cvt.u32.u16 	%r5, %rs12;
	mul.lo.s16 	%rs18, %rs12, 37;
	add.s16 	%rs19, %rs18, 74;
	shr.u16 	%rs20, %rs19, 8;
	mul.lo.s16 	%rs21, %rs20, 7;
	sub.s16 	%rs22, %rs12, %rs21;
	add.s16 	%rs23, %rs22, 2;
	and.b16  	%rs24, %rs23, 255;
	mul.wide.u16 	%r63, %rs24, 56;
	add.s32 	%r64, %r4, %r62;
	add.s32 	%r6, %r64, %r63;
	add.s32 	%r65, %r1, 448;
	cvt.u16.u32 	%rs25, %r65;
	mul.hi.u16 	%rs26, %rs25, 669;
	mul.lo.s16 	%rs27, %rs26, 3136;
	cvt.u32.u16 	%r66, %rs27;
	add.s16 	%rs28, %rs18, 148;
	shr.u16 	%rs29, %rs28, 8;
	mul.lo.s16 	%rs30, %rs29, 7;
	sub.s16 	%rs31, %rs12, %rs30;
	add.s16 	%rs32, %rs31, 4;
	and.b16  	%rs33, %rs32, 255;
	mul.wide.u16 	%r67, %rs33, 56;
	add.s32 	%r68, %r4, %r66;
	add.s32 	%r7, %r68, %r67;
	add.s16 	%rs34, %rs1, 672;
	mul.hi.u16 	%rs35, %rs34, 669;
	mul.lo.s16 	%rs36, %rs35, 3136;
	cvt.u32.u16 	%r69, %rs36;
	add.s16 	%rs37, %rs18, 222;
	shr.u16 	%rs38, %rs37, 8;
	mul.lo.s16 	%rs39, %rs38, 7;
	sub.s16 	%rs40, %rs12, %rs39;
	add.s16 	%rs41, %rs40, 6;
	and.b16  	%rs42, %rs41, 255;
	mul.wide.u16 	%r70, %rs42, 56;
	add.s32 	%r71, %r4, %r69;
	add.s32 	%r8, %r71, %r70;
	add.s16 	%rs43, %rs1, 896;
	mul.hi.u16 	%rs44, %rs43, 669;
	add.s16 	%rs45, %rs18, 37;
	shr.u16 	%rs46, %rs45, 8;
	mul.lo.s16 	%rs47, %rs46, 7;
	sub.s16 	%rs48, %rs12, %rs47;
	add.s16 	%rs49, %rs48, 1;
	and.b16  	%rs50, %rs49, 255;
	mov.b32 	%r72, {%rs9, %rs50};
	cvt.u32.u16 	%r73, %rs44;
	prmt.b32 	%r74, %r73, 56, 0x3340U;
	prmt.b32 	%r75, %r74, %r53, 0x5410U;
	dp2a.lo.u32.u32 	%r9, %r72, %r75, %r232;
	add.s16 	%rs51, %rs1, 1120;
	mul.hi.u16 	%rs52, %rs51, 669;
	mul.lo.s16 	%rs53, %rs52, 3136;
	cvt.u32.u16 	%r76, %rs53;
	add.s16 	%rs54, %rs18, 111;
	shr.u16 	%rs55, %rs54, 8;
	mul.lo.s16 	%rs56, %rs55, 7;
	sub.s16 	%rs57, %rs12, %rs56;
	add.s16 	%rs58, %rs57, 3;
	and.b16  	%rs59, %rs58, 255;
	mul.wide.u16 	%r77, %rs59, 56;
	add.s32 	%r78, %r4, %r76;
	add.s32 	%r10, %r78, %r77;
	add.s16 	%rs60, %rs1, 1344;
	mul.hi.u16 	%rs61, %rs60, 669;
	add.s16 	%rs62, %rs18, 185;
	shr.u16 	%rs63, %rs62, 8;
	mul.lo.s16 	%rs64, %rs63, 7;
	sub.s16 	%rs65, %rs12, %rs64;
	add.s16 	%rs66, %rs65, 5;
	and.b16  	%rs67, %rs66, 255;
	mov.b32 	%r79, {%rs9, %rs67};
	cvt.u32.u16 	%r80, %rs61;
	prmt.b32 	%r81, %r80, 56, 0x3340U;
	prmt.b32 	%r82, %r81, %r53, 0x5410U;
	dp2a.lo.u32.u32 	%r11, %r79, %r82, %r232;
	or.b16  	%rs68, %rs1, 1792;
	mul.hi.u16 	%rs69, %rs68, 669;
	mov.b32 	%r83, {%rs9, %rs24};
	cvt.u32.u16 	%r84, %rs69;
	prmt.b32 	%r85, %r84, 56, 0x3340U;
	prmt.b32 	%r86, %r85, %r53, 0x5410U;
	dp2a.lo.u32.u32 	%r12, %r83, %r86, %r232;
	add.s16 	%rs70, %rs1, 2016;
	mul.hi.u16 	%rs71, %rs70, 2675;
	shr.u16 	%rs72, %rs71, 2;
	mov.b32 	%r87, {%rs9, %rs33};
	cvt.u32.u16 	%r88, %rs72;
	prmt.b32 	%r89, %r88, 56, 0x3340U;
	prmt.b32 	%r90, %r89, %r53, 0x5410U;
	dp2a.lo.u32.u32 	%r13, %r87, %r90, %r232;
	add.s32 	%r91, %r1, 2240;
	cvt.u16.u32 	%rs73, %r91;
	mul.hi.u16 	%rs74, %rs73, 2675;
	shr.u16 	%rs75, %rs74, 2;
	mov.b32 	%r92, {%rs9, %rs42};
	cvt.u32.u16 	%r93, %rs75;
	prmt.b32 	%r94, %r93, 56, 0x3340U;
	prmt.b32 	%r95, %r94, %r53, 0x5410U;
	dp2a.lo.u32.u32 	%r14, %r92, %r95, %r232;
	add.s16 	%rs76, %rs1, 2464;
	mul.hi.u16 	%rs77, %rs76, 2675;
	shr.u16 	%rs78, %rs77, 2;
	cvt.u32.u16 	%r96, %rs78;
	prmt.b32 	%r97, %r96, 56, 0x3340U;
	prmt.b32 	%r98, %r97, %r53, 0x5410U;
	dp2a.lo.u32.u32 	%r15, %r72, %r98, %r232;
	add.s16 	%rs79, %rs1, 2688;
	mul.hi.u16 	%rs80, %rs79, 2675;
	shr.u16 	%rs81, %rs80, 2;
	mov.b32 	%r99, {%rs9, %rs59};
	cvt.u32.u16 	%r100, %rs81;
	prmt.b32 	%r101, %r100, 56, 0x3340U;
	prmt.b32 	%r102, %r101, %r53, 0x5410U;
	dp2a.lo.u32.u32 	%r16, %r99, %r102, %r232;
	add.s16 	%rs82, %rs1, 2912;
	mul.hi.u16 	%rs83, %rs82, 2675;
	shr.u16 	%rs84, %rs83, 2;
	cvt.u32.u16 	%r103, %rs84;
	prmt.b32 	%r104, %r103, 56, 0x3340U;
	prmt.b32 	%r105, %r104, %r53, 0x5410U;
	dp2a.lo.u32.u32 	%r17, %r79, %r105, %r232;
	add.s16 	%rs85, %rs1, 3360;
	mul.hi.u16 	%rs86, %rs85, 2675;
	shr.u16 	%rs87, %rs86, 2;
	cvt.u32.u16 	%r106, %rs87;
	prmt.b32 	%r107, %r106, 56, 0x3340U;
	prmt.b32 	%r108, %r107, %r53, 0x5410U;
	dp2a.lo.u32.u32 	%r18, %r83, %r108, %r232;
	or.b16  	%rs88, %rs1, 3584;
	mul.hi.u16 	%rs89, %rs88, 2675;
	shr.u16 	%rs90, %rs89, 2;
	cvt.u32.u16 	%r109, %rs90;
	prmt.b32 	%r110, %r109, 56, 0x3340U;
	prmt.b32 	%r111, %r110, %r53, 0x5410U;
	dp2a.lo.u32.u32 	%r19, %r87, %r111, %r232;
	add.s16 	%rs91, %rs1, 3808;
	mul.hi.u16 	%rs92, %rs91, 2675;
	shr.u16 	%rs93, %rs92, 2;
	cvt.u32.u16 	%r112, %rs93;
	prmt.b32 	%r113, %r112, 56, 0x3340U;
	prmt.b32 	%r114, %r113, %r53, 0x5410U;
	dp2a.lo.u32.u32 	%r20, %r92, %r114, %r232;
	add.s32 	%r115, %r1, 4032;
	cvt.u16.u32 	%rs94, %r115;
	mul.hi.u16 	%rs95, %rs94, 2675;
	shr.u16 	%rs96, %rs95, 2;
	cvt.u32.u16 	%r116, %rs96;
	prmt.b32 	%r117, %r116, 56, 0x3340U;
	prmt.b32 	%r118, %r117, %r53, 0x5410U;
	dp2a.lo.u32.u32 	%r21, %r72, %r118, %r232;
	add.s16 	%rs97, %rs1, 4256;
	mul.hi.u16 	%rs98, %rs97, 2675;
	shr.u16 	%rs99, %rs98, 2;
	cvt.u32.u16 	%r119, %rs99;
	prmt.b32 	%r120, %r119, 56, 0x3340U;
	prmt.b32 	%r121, %r120, %r53, 0x5410U;
	dp2a.lo.u32.u32 	%r22, %r99, %r121, %r232;
	add.s16 	%rs100, %rs1, 4480;
	mul.hi.u16 	%rs101, %rs100, 2675;
	shr.u16 	%rs102, %rs101, 2;
	cvt.u32.u16 	%r122, %rs102;
	prmt.b32 	%r123, %r122, 56, 0x3340U;
	prmt.b32 	%r124, %r123, %r53, 0x5410U;
	dp2a.lo.u32.u32 	%r23, %r79, %r124, %r232;
	add.s32 	%r125, %r1, 4928;
	cvt.u16.u32 	%rs103, %r125;
	mul.hi.u16 	%rs104, %rs103, 2675;
	shr.u16 	%rs105, %rs104, 2;
	cvt.u32.u16 	%r126, %rs105;
	prmt.b32 	%r127, %r126, 56, 0x3340U;
	prmt.b32 	%r128, %r127, %r53, 0x5410U;
	dp2a.lo.u32.u32 	%r24, %r83, %r128, %r232;
	add.s16 	%rs106, %rs1, 5152;
	mul.hi.u16 	%rs107, %rs106, 2675;
	shr.u16 	%rs108, %rs107, 2;
	cvt.u32.u16 	%r129, %rs108;
	prmt.b32 	%r130, %r129, 56, 0x3340U;
	prmt.b32 	%r131, %r130, %r53, 0x5410U;
	dp2a.lo.u32.u32 	%r25, %r87, %r131, %r232;
	or.b16  	%rs109, %rs1, 5376;
	mul.hi.u16 	%rs110, %rs109, 2675;
	shr.u16 	%rs111, %rs110, 2;
	cvt.u32.u16 	%r132, %rs111;
	prmt.b32 	%r133, %r132, 56, 0x3340U;
	prmt.b32 	%r134, %r133, %r53, 0x5410U;
	dp2a.lo.u32.u32 	%r26, %r92, %r134, %r232;
	add.s16 	%rs112, %rs1, 5600;
	mul.hi.u16 	%rs113, %rs112, 2675;
	shr.u16 	%rs114, %rs113, 2;
	cvt.u32.u16 	%r135, %rs114;
	prmt.b32 	%r136, %r135, 56, 0x3340U;
	prmt.b32 	%r137, %r136, %r53, 0x5410U;
	dp2a.lo.u32.u32 	%r27, %r72, %r137, %r232;
	add.s32 	%r138, %r1, 5824;
	cvt.u16.u32 	%rs115, %r138;
	mul.hi.u16 	%rs116, %rs115, 2675;
	shr.u16 	%rs117, %rs116, 2;
	cvt.u32.u16 	%r139, %rs117;
	prmt.b32 	%r140, %r139, 56, 0x3340U;
	prmt.b32 	%r141, %r140, %r53, 0x5410U;
	dp2a.lo.u32.u32 	%r28, %r99, %r141, %r232;
	add.s16 	%rs118, %rs1, 6048;
	mul.hi.u16 	%rs119, %rs118, 2675;
	shr.u16 	%rs120, %rs119, 2;
	cvt.u32.u16 	%r142, %rs120;
	prmt.b32 	%r143, %r142, 56, 0x3340U;
	prmt.b32 	%r144, %r143, %r53, 0x5410U;
	dp2a.lo.u32.u32 	%r29, %r79, %r144, %r232;
	shl.b32 	%r145, %r2, 8;
	and.b32  	%r30, %r145, 2147475456;
	and.b32  	%r146, %r1, 63;
	add.s32 	%r147, %r65, %r1;
	and.b32  	%r148, %r147, 896;
	xor.b32  	%r149, %r146, 32;
	or.b32  	%r150, %r149, %r30;
	or.b32  	%r31, %r150, %r148;
	add.s32 	%r151, %r91, %r1;
	add.s32 	%r152, %r151, 896;
	and.b32  	%r153, %r152, 3968;
	or.b32  	%r32, %r150, %r153;
	add.s32 	%r154, %r115, %r1;
	and.b32  	%r155, %r154, 8064;
	or.b32  	%r33, %r150, %r155;
	add.s32 	%r156, %r125, %r1;
	and.b32  	%r157, %r156, 6016;
	or.b32  	%r34, %r150, %r157;
	add.s32 	%r158, %r138, %r1;
	and.b32  	%r159, %r158, 8064;
	or.b32  	%r35, %r150, %r159;
	add.s32 	%r160, %r158, 896;
	and.b32  	%r161, %r160, 8064;
	or.b32  	%r36, %r150, %r161;
	add.s32 	%r162, %r158, 1792;
	and.b32  	%r163, %r162, 8064;
	or.b32  	%r37, %r150, %r163;
	and.b16  	%rs121, %rs14, 255;
	mul.wide.u16 	%r164, %rs121, 4;
	mov.u32 	%r165, _ZZ10candidate4E15pad_temp_shared;
	add.s32 	%r38, %r165, %r164;
	mov.pred 	%p6, -1;
	mov.f32 	%f200, 0f00000000;
	mov.f32 	%f201, %f200;
	mov.f32 	%f202, %f200;
	mov.f32 	%f203, %f200;
	mov.f32 	%f204, %f200;
	mov.f32 	%f205, %f200;
	mov.f32 	%f206, %f200;
	mov.f32 	%f207, %f200;
	mov.f32 	%f208, %f200;
	mov.f32 	%f209, %f200;
	mov.f32 	%f210, %f200;
	mov.f32 	%f211, %f200;
	mov.f32 	%f212, %f200;
	mov.f32 	%f213, %f200;
	mov.f32 	%f214, %f200;
	mov.f32 	%f215, %f200;
	mov.f32 	%f216, %f200;
	mov.f32 	%f217, %f200;
	mov.f32 	%f218, %f200;
	mov.f32 	%f219, %f200;
	mov.f32 	%f220, %f200;
	mov.f32 	%f221, %f200;
	mov.f32 	%f222, %f200;
	mov.f32 	%f223, %f200;
	mov.f32 	%f224, %f200;
	mov.f32 	%f225, %f200;
	mov.f32 	%f226, %f200;
	mov.f32 	%f227, %f200;
$L__BB0_1:
	mov.pred 	%p1, %p6;
	ld.param.u64 	%rd81, [candidate4_param_0];
	setp.gt.u32 	%p3, %r1, 63;
	bar.sync 	0;
	mul.lo.s32 	%r166, %r232, 200704;
	add.s32 	%r167, %r166, %r4;
	add.s32 	%r168, %r167, %r3;
	add.s32 	%r169, %r167, %r9;
	add.s32 	%r170, %r167, %r11;
	add.s32 	%r171, %r167, %r12;
	add.s32 	%r172, %r167, %r13;
	add.s32 	%r173, %r167, %r14;
	add.s32 	%r174, %r167, %r15;
	add.s32 	%r175, %r167, %r16;
	add.s32 	%r176, %r167, %r17;
	add.s32 	%r177, %r167, %r18;
	add.s32 	%r178, %r167, %r19;
	add.s32 	%r179, %r167, %r20;
	add.s32 	%r180, %r167, %r21;
	add.s32 	%r181, %r167, %r22;
	add.s32 	%r182, %r167, %r23;
	add.s32 	%r183, %r167, %r24;
	add.s32 	%r184, %r167, %r25;
	add.s32 	%r185, %r167, %r26;
	add.s32 	%r186, %r167, %r27;
	add.s32 	%r187, %r167, %r28;
	add.s32 	%r188, %r167, %r29;
	cvta.to.global.u64 	%rd5, %rd81;
	mul.wide.u32 	%rd6, %r168, 4;
	add.s64 	%rd7, %rd5, %rd6;
	ld.global.nc.f32 	%f86, [%rd7];
	shl.b32 	%r189, %r1, 2;
	mov.u32 	%r190, _ZZ10candidate4E15pad_temp_shared;
	add.s32 	%r191, %r190, %r189;
	st.shared.f32 	[%r191], %f86;
	add.s32 	%r192, %r6, %r166;
	mul.wide.u32 	%rd8, %r192, 4;
	add.s64 	%rd9, %rd5, %rd8;
	ld.global.nc.f32 	%f87, [%rd9];
	st.shared.f32 	[%r191+896], %f87;
	add.s32 	%r193, %r7, %r166;
	mul.wide.u32 	%rd10, %r193, 4;
	add.s64 	%rd11, %rd5, %rd10;
	ld.global.nc.f32 	%f88, [%rd11];
	st.shared.f32 	[%r191+1792], %f88;
	add.s32 	%r194, %r8, %r166;
	mul.wide.u32 	%rd12, %r194, 4;
	add.s64 	%rd13, %rd5, %rd12;
	ld.global.nc.f32 	%f89, [%rd13];
	st.shared.f32 	[%r191+2688], %f89;
	mul.wide.u32 	%rd14, %r169, 4;
	add.s64 	%rd15, %rd5, %rd14;
	ld.global.nc.f32 	%f90, [%rd15];
	st.shared.f32 	[%r191+3584], %f90;
	add.s32 	%r195, %r10, %r166;
	mul.wide.u32 	%rd16, %r195, 4;
	add.s64 	%rd17, %rd5, %rd16;
	ld.global.nc.f32 	%f91, [%rd17];
	st.shared.f32 	[%r191+4480], %f91;
	mul.wide.u32 	%rd18, %r170, 4;
	add.s64 	%rd19, %rd5, %rd18;
	ld.global.nc.f32 	%f92, [%rd19];
	st.shared.f32 	[%r191+5376], %f92;
	ld.global.nc.f32 	%f93, [%rd7+200704];
	st.shared.f32 	[%r191+6272], %f93;
	mul.wide.u32 	%rd20, %r171, 4;
	add.s64 	%rd21, %rd5, %rd20;
	ld.global.nc.f32 	%f94, [%rd21];
	st.shared.f32 	[%r191+7168], %f94;
	mul.wide.u32 	%rd22, %r172, 4;
	add.s64 	%rd23, %rd5, %rd22;
	ld.global.nc.f32 	%f95, [%rd23];
	st.shared.f32 	[%r191+8064], %f95;
	mul.wide.u32 	%rd24, %r173, 4;
	add.s64 	%rd25, %rd5, %rd24;
	ld.global.nc.f32 	%f96, [%rd25];
	st.shared.f32 	[%r191+8960], %f96;
	mul.wide.u32 	%rd26, %r174, 4;
	add.s64 	%rd27, %rd5, %rd26;
	ld.global.nc.f32 	%f97, [%rd27];
	st.shared.f32 	[%r191+9856], %f97;
	mul.wide.u32 	%rd28, %r175, 4;
	add.s64 	%rd29, %rd5, %rd28;
	ld.global.nc.f32 	%f98, [%rd29];
	st.shared.f32 	[%r191+10752], %f98;
	mul.wide.u32 	%rd30, %r176, 4;
	add.s64 	%rd31, %rd5, %rd30;
	ld.global.nc.f32 	%f99, [%rd31];
	st.shared.f32 	[%r191+11648], %f99;
	ld.global.nc.f32 	%f100, [%rd7+401408];
	st.shared.f32 	[%r191+12544], %f100;
	mul.wide.u32 	%rd32, %r177, 4;
	add.s64 	%rd33, %rd5, %rd32;
	ld.global.nc.f32 	%f101, [%rd33];
	st.shared.f32 	[%r191+13440], %f101;
	mul.wide.u32 	%rd34, %r178, 4;
	add.s64 	%rd35, %rd5, %rd34;
	ld.global.nc.f32 	%f102, [%rd35];
	st.shared.f32 	[%r191+14336], %f102;
	mul.wide.u32 	%rd36, %r179, 4;
	add.s64 	%rd37, %rd5, %rd36;
	ld.global.nc.f32 	%f103, [%rd37];
	st.shared.f32 	[%r191+15232], %f103;
	mul.wide.u32 	%rd38, %r180, 4;
	add.s64 	%rd39, %rd5, %rd38;
	ld.global.nc.f32 	%f104, [%rd39];
	st.shared.f32 	[%r191+16128], %f104;
	mul.wide.u32 	%rd40, %r181, 4;
	add.s64 	%rd41, %rd5, %rd40;
	ld.global.nc.f32 	%f105, [%rd41];
	st.shared.f32 	[%r191+17024], %f105;
	mul.wide.u32 	%rd42, %r182, 4;
	add.s64 	%rd43, %rd5, %rd42;
	ld.global.nc.f32 	%f106, [%rd43];
	st.shared.f32 	[%r191+17920], %f106;
	ld.global.nc.f32 	%f107, [%rd7+602112];
	st.shared.f32 	[%r191+18816], %f107;
	mul.wide.u32 	%rd44, %r183, 4;
	add.s64 	%rd45, %rd5, %rd44;
	ld.global.nc.f32 	%f108, [%rd45];
	st.shared.f32 	[%r191+19712], %f108;
	mul.wide.u32 	%rd46, %r184, 4;
	add.s64 	%rd47, %rd5, %rd46;
	ld.global.nc.f32 	%f109, [%rd47];
	st.shared.f32 	[%r191+20608], %f109;
	mul.wide.u32 	%rd48, %r185, 4;
	add.s64 	%rd49, %rd5, %rd48;
	ld.global.nc.f32 	%f110, [%rd49];
	st.shared.f32 	[%r191+21504], %f110;
	mul.wide.u32 	%rd50, %r186, 4;
	add.s64 	%rd51, %rd5, %rd50;
	ld.global.nc.f32 	%f111, [%rd51];
	st.shared.f32 	[%r191+22400], %f111;
	mul.wide.u32 	%rd52, %r187, 4;
	add.s64 	%rd53, %rd5, %rd52;
	ld.global.nc.f32 	%f112, [%rd53];
	st.shared.f32 	[%r191+23296], %f112;
	mul.wide.u32 	%rd54, %r188, 4;
	add.s64 	%rd55, %rd5, %rd54;
	ld.global.nc.f32 	%f113, [%rd55];
	st.shared.f32 	[%r191+24192], %f113;
	shl.b32 	%r40, %r232, 6;
	shl.b32 	%r196, %r1, 1;
	and.b32  	%r197, %r196, 384;
	and.b32  	%r198, %r1, 63;
	or.b32  	%r199, %r197, %r198;
	add.s32 	%r200, %r199, %r30;
	add.s32 	%r201, %r200, %r40;
	mul.wide.u32 	%rd56, %r201, 4;
	add.s64 	%rd57, %rd1, %rd56;
	ld.global.nc.f32 	%f114, [%rd57];
	mov.u32 	%r202, _ZZ10candidate4E13kernel_shared;
	add.s32 	%r41, %r202, %r189;
	st.shared.f32 	[%r41], %f114;
	add.s32 	%r203, %r31, %r40;
	mul.wide.u32 	%rd58, %r203, 4;
	add.s64 	%rd59, %rd1, %rd58;
	ld.global.nc.f32 	%f115, [%rd59];
	st.shared.f32 	[%r41+896], %f115;
	ld.global.nc.f32 	%f116, [%rd57+3584];
	st.shared.f32 	[%r41+1792], %f116;
	xor.b32  	%r204, %r198, 32;
	add.s32 	%r205, %r204, %r30;
	add.s32 	%r206, %r1, %r1;
	add.s32 	%r207, %r206, 1344;
	and.b32  	%r208, %r207, 1920;
	add.s32 	%r209, %r205, %r208;
	add.s32 	%r210, %r209, %r40;
	mul.wide.u32 	%rd60, %r210, 4;
	add.s64 	%rd61, %rd1, %rd60;
	ld.global.nc.f32 	%f117, [%rd61];
	st.shared.f32 	[%r41+2688], %f117;
	ld.global.nc.f32 	%f118, [%rd57+7168];
	st.shared.f32 	[%r41+3584], %f118;
	add.s32 	%r211, %r206, 2240;
	and.b32  	%r212, %r211, 2944;
	add.s32 	%r213, %r205, %r212;
	add.s32 	%r214, %r213, %r40;
	mul.wide.u32 	%rd62, %r214, 4;
	add.s64 	%rd63, %rd1, %rd62;
	ld.global.nc.f32 	%f119, [%rd63];
	st.shared.f32 	[%r41+4480], %f119;
	ld.global.nc.f32 	%f120, [%rd57+10752];
	st.shared.f32 	[%r41+5376], %f120;
	add.s32 	%r215, %r32, %r40;
	mul.wide.u32 	%rd64, %r215, 4;
	add.s64 	%rd65, %rd1, %rd64;
	ld.global.nc.f32 	%f121, [%rd65];
	st.shared.f32 	[%r41+6272], %f121;
	ld.global.nc.f32 	%f122, [%rd57+14336];
	st.shared.f32 	[%r41+7168], %f122;
	add.s32 	%r216, %r33, %r40;
	mul.wide.u32 	%rd66, %r216, 4;
	add.s64 	%rd67, %rd1, %rd66;
	ld.global.nc.f32 	%f123, [%rd67];
	st.shared.f32 	[%r41+8064], %f123;
	ld.global.nc.f32 	%f124, [%rd57+17920];
	st.shared.f32 	[%r41+8960], %f124;
	add.s32 	%r217, %r34, %r40;
	mul.wide.u32 	%rd68, %r217, 4;
	add.s64 	%rd69, %rd1, %rd68;
	ld.global.nc.f32 	%f125, [%rd69];
	st.shared.f32 	[%r41+9856], %f125;
	ld.global.nc.f32 	%f126, [%rd57+21504];
	st.shared.f32 	[%r41+10752], %f126;
	add.s32 	%r218, %r35, %r40;
	mul.wide.u32 	%rd70, %r218, 4;
	add.s64 	%rd71, %rd1, %rd70;
	ld.global.nc.f32 	%f127, [%rd71];
	st.shared.f32 	[%r41+11648], %f127;
	ld.global.nc.f32 	%f128, [%rd57+25088];
	st.shared.f32 	[%r41+12544], %f128;
	add.s32 	%r219, %r36, %r40;
	mul.wide.u32 	%rd72, %r219, 4;
	add.s64 	%rd73, %rd1, %rd72;
	ld.global.nc.f32 	%f129, [%rd73];
	st.shared.f32 	[%r41+13440], %f129;
	ld.global.nc.f32 	%f130, [%rd57+28672];
	st.shared.f32 	[%r41+14336], %f130;
	add.s32 	%r220, %r37, %r40;
	mul.wide.u32 	%rd74, %r220, 4;
	add.s64 	%rd75, %rd1, %rd74;
	ld.global.nc.f32 	%f131, [%rd75];
	st.shared.f32 	[%r41+15232], %f131;
	@%p3 bra 	$L__BB0_3;
	add.s32 	%r221, %r1, %r30;
	add.s32 	%r222, %r221, %r40;
	mul.wide.u32 	%rd76, %r222, 4;
	add.s64 	%rd77, %rd1, %rd76;
	ld.global.nc.f32 	%f132, [%rd77+32256];
	st.shared.f32 	[%r41+16128], %f132;
$L__BB0_3:
	shl.b32 	%r224, %r5, 10;
	add.s32 	%r226, %r224, %r202;
	add.s32 	%r233, %r226, 512;
	bar.sync 	0;
	mov.b32 	%r234, 168;
$L__BB0_4:
	add.s32 	%r227, %r38, %r234;
	ld.shared.f32 	%f133, [%r227+-168];
	ld.shared.f32 	%f134, [%r233+-512];
	fma.rn.f32 	%f227, %f133, %f134, %f227;
	ld.shared.f32 	%f135, [%r227+-112];
	fma.rn.f32 	%f226, %f135, %f134, %f226;
	ld.shared.f32 	%f136, [%r227+-56];
	fma.rn.f32 	%f225, %f136, %f134, %f225;
	ld.shared.f32 	%f137, [%r227];
	fma.rn.f32 	%f224, %f137, %f134, %f224;
	ld.shared.f32 	%f138, [%r227+56];
	fma.rn.f32 	%f223, %f138, %f134, %f223;
	ld.shared.f32 	%f139, [%r227+112];
	fma.rn.f32 	%f222, %f139, %f134, %f222;
	ld.shared.f32 	%f140, [%r227+168];
	fma.rn.f32 	%f221, %f140, %f134, %f221;
	ld.shared.f32 	%f141, [%r233+-256];
	fma.rn.f32 	%f220, %f133, %f141, %f220;
	fma.rn.f32 	%f219, %f141, %f135, %f219;
	fma.rn.f32 	%f218, %f136, %f141, %f218;
	fma.rn.f32 	%f217, %f141, %f137, %f217;
	fma.rn.f32 	%f216, %f138, %f141, %f216;
	fma.rn.f32 	%f215, %f141, %f139, %f215;
	fma.rn.f32 	%f214, %f140, %f141, %f214;
	ld.shared.f32 	%f142, [%r233];
	fma.rn.f32 	%f213, %f133, %f142, %f213;
	fma.rn.f32 	%f212, %f142, %f135, %f212;
	fma.rn.f32 	%f211, %f136, %f142, %f211;
	fma.rn.f32 	%f210, %f142, %f137, %f210;
	fma.rn.f32 	%f209, %f138, %f142, %f209;
	fma.rn.f32 	%f208, %f142, %f139, %f208;
	fma.rn.f32 	%f207, %f140, %f142, %f207;
	ld.shared.f32 	%f143, [%r233+256];
	fma.rn.f32 	%f206, %f133, %f143, %f206;
	fma.rn.f32 	%f205, %f143, %f135, %f205;
	fma.rn.f32 	%f204, %f136, %f143, %f204;
	fma.rn.f32 	%f203, %f143, %f137, %f203;
	fma.rn.f32 	%f202, %f138, %f143, %f202;
	fma.rn.f32 	%f201, %f143, %f139, %f201;
	fma.rn.f32 	%f200, %f140, %f143, %f200;
	add.s32 	%r234, %r234, 392;
	add.s32 	%r233, %r233, 4;
	setp.ne.s32 	%p4, %r234, 25256;
	@%p4 bra 	$L__BB0_4;
	mov.b32 	%r232, 1;
	mov.pred 	%p6, 0;
	@%p1 bra 	$L__BB0_1;
	ld.param.u64 	%rd82, [candidate4_param_2];
	shr.u32 	%r229, %r2, 5;
	mad.lo.s32 	%r230, %r229, 200704, %r4;
	mad.lo.s32 	%r231, %r5, 12544, %r230;
	cvta.to.global.u64 	%rd78, %rd82;
	max.f32 	%f144, %f227, 0f00000000;
	mul.wide.u32 	%rd79, %r231, 4;
	add.s64 	%rd80, %rd78, %rd79;
	st.global.f32 	[%rd80], %f144;
	max.f32 	%f145, %f226, 0f00000000;
	st.global.f32 	[%rd80+224], %f145;
	max.f32 	%f146, %f225, 0f00000000;
	st.global.f32 	[%rd80+448], %f146;
	max.f32 	%f147, %f224, 0f00000000;
	st.global.f32 	[%rd80+672], %f147;
	max.f32 	%f148, %f223, 0f00000000;
	st.global.f32 	[%rd80+896], %f148;
	max.f32 	%f149, %f222, 0f00000000;
	st.global.f32 	[%rd80+1120], %f149;
	max.f32 	%f150, %f221, 0f00000000;
	st.global.f32 	[%rd80+1344], %f150;
	max.f32 	%f151, %f220, 0f00000000;
	st.global.f32 	[%rd80+12544], %f151;
	max.f32 	%f152, %f219, 0f00000000;
	st.global.f32 	[%rd80+12768], %f152;
	max.f32 	%f153, %f218, 0f00000000;
	st.global.f32 	[%rd80+12992], %f153;
	max.f32 	%f154, %f217, 0f00000000;
	st.global.f32 	[%rd80+13216], %f154;
	max.f32 	%f155, %f216, 0f00000000;
	st.global.f32 	[%rd80+13440], %f155;
	max.f32 	%f156, %f215, 0f00000000;
	st.global.f32 	[%rd80+13664], %f156;
	max.f32 	%f157, %f214, 0f00000000;
	st.global.f32 	[%rd80+13888], %f157;
	max.f32 	%f158, %f213, 0f00000000;
	st.global.f32 	[%rd80+25088], %f158;
	max.f32 	%f159, %f212, 0f00000000;
	st.global.f32 	[%rd80+25312], %f159;
	max.f32 	%f160, %f211, 0f00000000;
	st.global.f32 	[%rd80+25536], %f160;
	max.f32 	%f161, %f210, 0f00000000;
	st.global.f32 	[%rd80+25760], %f161;
	max.f32 	%f162, %f209, 0f00000000;
	st.global.f32 	[%rd80+25984], %f162;
	max.f32 	%f163, %f208, 0f00000000;
	st.global.f32 	[%rd80+26208], %f163;
	max.f32 	%f164, %f207, 0f00000000;
	st.global.f32 	[%rd80+26432], %f164;
	max.f32 	%f165, %f206, 0f00000000;
	st.global.f32 	[%rd80+37632], %f165;
	max.f32 	%f166, %f205, 0f00000000;
	st.global.f32 	[%rd80+37856], %f166;
	max.f32 	%f167, %f204, 0f00000000;
	st.global.f32 	[%rd80+38080], %f167;
	max.f32 	%f168, %f203, 0f00000000;
	st.global.f32 	[%rd80+38304], %f168;
	max.f32 	%f169, %f202, 0f00000000;
	st.global.f32 	[%rd80+38528], %f169;
	max.f32 	%f170, %f201, 0f00000000;
	st.global.f32 	[%rd80+38752], %f170;
	max.f32 	%f171, %f200, 0f00000000;
	st.global.f32 	[%rd80+38976], %f171;
	ret;

}


// ===== COMPILED SASS (sm_100) =====

	.target	sm_100

	.elftype	@"ET_EXEC"


//--------------------- .note.nv.tkinfo           --------------------------
	.section	.note.nv.tkinfo,"",@"SHT_NOTE"
	.sectionflags	@"SHF_NOTE_NV_TKINFO"
	.tkinfo
        /*0018*/ 	.word	0x00000002
        /*0030*/ 	.string	""
        /*0030*/ 	.string	"ptxas"
        /*0030*/ 	.string	"Cuda compilation tools, release 13.0, V13.0.88"
        /*0030*/ 	.string	"Build cuda_13.0.r13.0/compiler.36424714_0"
        /*0030*/ 	.string	"-arch sm_100 -m 64 "



//--------------------- .note.nv.cuinfo           --------------------------
	.section	.note.nv.cuinfo,"",@"SHT_NOTE"
	.sectionflags	@"SHF_NOTE_NV_CUINFO"
        /*0018*/ 	.short	0x0002
        /*001a*/ 	.short	0x0064
        /*001c*/ 	.short	0x0082
	.zero		2


//--------------------- .nv.info                  --------------------------
	.section	.nv.info,"",@"SHT_CUDA_INFO"
	.align	4


	//----- nvinfo : EIATTR_REGCOUNT
	.align		4
        /*0000*/ 	.byte	0x04, 0x2f
        /*0002*/ 	.short	(.L_1 - .L_0)
	.align		4
.L_0:
        /*0004*/ 	.word	index@(candidate4)
        /*0008*/ 	.word	0x0000007f


	//----- nvinfo : EIATTR_FRAME_SIZE
	.align		4
.L_1:
        /*000c*/ 	.byte	0x04, 0x11
        /*000e*/ 	.short	(.L_3 - .L_2)
	.align		4
.L_2:
        /*0010*/ 	.word	index@(candidate4)
        /*0014*/ 	.word	0x00000000


	//----- nvinfo : EIATTR_MIN_STACK_SIZE
	.align		4
.L_3:
        /*0018*/ 	.byte	0x04, 0x12
        /*001a*/ 	.short	(.L_5 - .L_4)
	.align		4
.L_4:
        /*001c*/ 	.word	index@(candidate4)
        /*0020*/ 	.word	0x00000000
.L_5:


//--------------------- .nv.compat                --------------------------
	.section	.nv.compat,"",@"SHT_CUDA_COMPAT_INFO"
	.align	4
        /*0000*/ 	.byte	0x02, 0x09, 0x00, 0x00, 0x02, 0x02, 0x01, 0x00, 0x02, 0x05, 0x05, 0x00, 0x03, 0x07, 0x01, 0x01
        /*0010*/ 	.byte	0x02, 0x03, 0x00, 0x00, 0x02, 0x06, 0x01, 0x00, 0x04, 0x0b, 0x08, 0x00, 0x09, 0x00, 0x00, 0x00
        /*0020*/ 	.byte	0x00, 0x00, 0x00, 0x00


//--------------------- .nv.info.candidate4       --------------------------
	.section	.nv.info.candidate4,"",@"SHT_CUDA_INFO"
	.sectionflags	@""
	.align	4


	//----- nvinfo : EIATTR_CUDA_API_VERSION
	.align		4
        /*0000*/ 	.byte	0x04, 0x37
        /*0002*/ 	.short	(.L_7 - .L_6)
.L_6:
        /*0004*/ 	.word	0x00000082


	//----- nvinfo : EIATTR_KPARAM_INFO
	.align		4
.L_7:
        /*0008*/ 	.byte	0x04, 0x17
        /*000a*/ 	.short	(.L_9 - .L_8)
.L_8:
        /*000c*/ 	.word	0x00000000
        /*0010*/ 	.short	0x0002
        /*0012*/ 	.short	0x0010
        /*0014*/ 	.byte	0x00, 0xf5, 0x21, 0x00


	//----- nvinfo : EIATTR_KPARAM_INFO
	.align		4
.L_9:
        /*0018*/ 	.byte	0x04, 0x17
        /*001a*/ 	.short	(.L_11 - .L_10)
.L_10:
        /*001c*/ 	.word	0x00000000
        /*0020*/ 	.short	0x0001
        /*0022*/ 	.short	0x0008
        /*0024*/ 	.byte	0x00, 0xf5, 0x21, 0x00


	//----- nvinfo : EIATTR_KPARAM_INFO
	.align		4
.L_11:
        /*0028*/ 	.byte	0x04, 0x17
        /*002a*/ 	.short	(.L_13 - .L_12)
.L_12:
        /*002c*/ 	.word	0x00000000
        /*0030*/ 	.short	0x0000
        /*0032*/ 	.short	0x0000
        /*0034*/ 	.byte	0x00, 0xf5, 0x21, 0x00


	//----- nvinfo : EIATTR_SPARSE_MMA_MASK
	.align		4
.L_13:
        /*0038*/ 	.byte	0x03, 0x50
        /*003a*/ 	.short	0x0000


	//----- nvinfo : EIATTR_MAXREG_COUNT
	.align		4
        /*003c*/ 	.byte	0x03, 0x1b
        /*003e*/ 	.short	0x00ff


	//----- nvinfo : EIATTR_NUM_BARRIERS
	.align		4
        /*0040*/ 	.byte	0x02, 0x4c
        /*0042*/ 	.byte	0x01
	.zero		1


	//----- nvinfo : EIATTR_MERCURY_ISA_VERSION
	.align		4
        /*0044*/ 	.byte	0x03, 0x5f
        /*0046*/ 	.short	0x0101


	//----- nvinfo : EIATTR_VRC_CTA_INIT_COUNT
	.align		4
        /*0048*/ 	.byte	0x02, 0x4a
	.zero		1
	.zero		1


	//----- nvinfo : EIATTR_EXIT_INSTR_OFFSETS
	.align		4
        /*004c*/ 	.byte	0x04, 0x1c
        /*004e*/ 	.short	(.L_15 - .L_14)


	//   ....[0]....
.L_14:
        /*0050*/ 	.word	0x00002f60


	//----- nvinfo : EIATTR_MAX_THREADS
	.align		4
.L_15:
        /*0054*/ 	.byte	0x04, 0x05
        /*0056*/ 	.short	(.L_17 - .L_16)
.L_16:
        /*0058*/ 	.word	0x000000e0
        /*005c*/ 	.word	0x00000001
        /*0060*/ 	.word	0x00000001


	//----- nvinfo : EIATTR_CBANK_PARAM_SIZE
	.align		4
.L_17:
        /*0064*/ 	.byte	0x03, 0x19
        /*0066*/ 	.short	0x0018


	//----- nvinfo : EIATTR_PARAM_CBANK
	.align		4
        /*0068*/ 	.byte	0x04, 0x0a
        /*006a*/ 	.short	(.L_19 - .L_18)
	.align		4
.L_18:
        /*006c*/ 	.word	index@(.nv.constant0.candidate4)
        /*0070*/ 	.short	0x0380
        /*0072*/ 	.short	0x0018


	//----- nvinfo : EIATTR_SW_WAR
	.align		4
.L_19:
        /*0074*/ 	.byte	0x04, 0x36
        /*0076*/ 	.short	(.L_21 - .L_20)
.L_20:
        /*0078*/ 	.word	0x00000008
.L_21:


//--------------------- .nv.callgraph             --------------------------
	.section	.nv.callgraph,"",@"SHT_CUDA_CALLGRAPH"
	.align	4
	.sectionentsize	8
	.align		4
        /*0000*/ 	.word	0x00000000
	.align		4
        /*0004*/ 	.word	0xffffffff
	.align		4
        /*0008*/ 	.word	0x00000000
	.align		4
        /*000c*/ 	.word	0xfffffffe
	.align		4
        /*0010*/ 	.word	0x00000000
	.align		4
        /*0014*/ 	.word	0xfffffffd
	.align		4
        /*0018*/ 	.word	0x00000000
	.align		4
        /*001c*/ 	.word	0xfffffffc


//--------------------- .text.candidate4          --------------------------
	.section	.text.candidate4,"ax",@progbits
	.align	128
        .global         candidate4
        .type           candidate4,@function
        .size           candidate4,(.L_x_3 - candidate4)
        .other          candidate4,@"STO_CUDA_ENTRY STV_DEFAULT"
candidate4:
.text.candidate4:
[----:B------:R-:W-:Y:S01]  /*0000*/  LDC R1, c[0x0][0x37c] ;  /* 0x0000df00ff017b82 */ /* 0x000fe20000000800 */
[----:B------:R-:W0:Y:S01]  /*0010*/  S2R R73, SR_CTAID.X ;  /* 0x0000000000497919 */ /* 0x000e220000002500 */
[----:B------:R-:W-:Y:S01]  /*0020*/  HFMA2 R3, -RZ, RZ, 0, 0.0002593994140625 ;  /* 0x00000c40ff037431 */ /* 0x000fe200000001ff */
[----:B------:R-:W-:Y:S01]  /*0030*/  UMOV UR4, 0x3340 ;  /* 0x0000334000047882 */ /* 0x000fe20000000000 */
[----:B------:R-:W-:Y:S01]  /*0040*/  PRMT R7, R7, 0x3340, R7 ;  /* 0x0000334007077816 */ /* 0x000fe20000000007 */
[----:B------:R-:W1:Y:S01]  /*0050*/  S2R R72, SR_TID.X ;  /* 0x0000000000487919 */ /* 0x000e620000002100 */
[----:B------:R-:W-:Y:S01]  /*0060*/  MOV R16, UR4 ;  /* 0x0000000400107c02 */ /* 0x000fe20008000f00 */
[----:B------:R-:W-:Y:S01]  /*0070*/  IMAD.U32 R34, RZ, RZ, UR4 ;  /* 0x00000004ff227e24 */ /* 0x000fe2000f8e00ff */
        /* <DEDUP_REMOVED lines=9> */
[----:B------:R-:W2:Y:S01]  /*0110*/  S2UR UR5, SR_CgaCtaId ;  /* 0x00000000000579c3 */ /* 0x000ea20000008800 */
[----:B------:R-:W-:-:S02]  /*0120*/  HFMA2 R91, -RZ, RZ, 0, 0 ;  /* 0x00000000ff5b7431 */ /* 0x000fc400000001ff */
[----:B------:R-:W-:Y:S02]  /*0130*/  IMAD.MOV.U32 R43, RZ, RZ, RZ ;  /* 0x000000ffff2b7224 */ /* 0x000fe400078e00ff */
[----:B------:R-:W-:Y:S01]  /*0140*/  HFMA2 R37, -RZ, RZ, 0, 0 ;  /* 0x00000000ff257431 */ /* 0x000fe200000001ff */
[----:B------:R-:W-:Y:S01]  /*0150*/  MOV R41, RZ ;  /* 0x000000ff00297202 */ /* 0x000fe20000000f00 */
[----:B------:R-:W-:Y:S02]  /*0160*/  HFMA2 R29, -RZ, RZ, 0, 0 ;  /* 0x00000000ff1d7431 */ /* 0x000fe400000001ff */
[----:B------:R-:W-:Y:S02]  /*0170*/  IMAD.MOV.U32 R39, RZ, RZ, RZ ;  /* 0x000000ffff277224 */ /* 0x000fe400078e00ff */
[----:B------:R-:W-:Y:S02]  /*0180*/  HFMA2 R81, -RZ, RZ, 0, 0 ;  /* 0x00000000ff517431 */ /* 0x000fe400000001ff */
[----:B------:R-:W-:-:S02]  /*0190*/  IMAD.MOV.U32 R35, RZ, RZ, RZ ;  /* 0x000000ffff237224 */ /* 0x000fc400078e00ff */
[----:B------:R-:W-:Y:S01]  /*01a0*/  HFMA2 R89, -RZ, RZ, 0, 0 ;  /* 0x00000000ff597431 */ /* 0x000fe200000001ff */
[----:B------:R-:W-:Y:S01]  /*01b0*/  MOV R33, RZ ;  /* 0x000000ff00217202 */ /* 0x000fe20000000f00 */
[----:B------:R-:W-:Y:S01]  /*01c0*/  IMAD.MOV.U32 R31, RZ, RZ, RZ ;  /* 0x000000ffff1f7224 */ /* 0x000fe200078e00ff */
[----:B------:R-:W-:Y:S01]  /*01d0*/  MOV R77, RZ ;  /* 0x000000ff004d7202 */ /* 0x000fe20000000f00 */
[----:B------:R-:W-:Y:S01]  /*01e0*/  IMAD.MOV.U32 R27, RZ, RZ, RZ ;  /* 0x000000ffff1b7224 */ /* 0x000fe200078e00ff */
[----:B------:R-:W-:Y:S01]  /*01f0*/  MOV R85, RZ ;  /* 0x000000ff00557202 */ /* 0x000fe20000000f00 */
[----:B------:R-:W-:Y:S01]  /*0200*/  IMAD.MOV.U32 R79, RZ, RZ, RZ ;  /* 0x000000ffff4f7224 */ /* 0x000fe200078e00ff */
[----:B0-----:R-:W-:Y:S01]  /*0210*/  SHF.R.U32.HI R0, RZ, 0x2, R73 ;  /* 0x00000002ff007819 */ /* 0x001fe20000011649 */
[----:B------:R-:W-:Y:S01]  /*0220*/  IMAD.MOV.U32 R83, RZ, RZ, RZ ;  /* 0x000000ffff537224 */ /* 0x000fe200078e00ff */
[C---:B------:R-:W-:Y:S01]  /*0230*/  LOP3.LUT R2, R73.reuse, 0x3, RZ, 0xc0, !PT ;  /* 0x0000000349027812 */ /* 0x040fe200078ec0ff */
[----:B------:R-:W-:Y:S01]  /*0240*/  IMAD.MOV.U32 R87, RZ, RZ, RZ ;  /* 0x000000ffff577224 */ /* 0x000fe200078e00ff */
[----:B------:R-:W-:Y:S01]  /*0250*/  LOP3.LUT R63, R0, 0x7, RZ, 0xc0, !PT ;  /* 0x00000007003f7812 */ /* 0x000fe200078ec0ff */
[C---:B-1----:R-:W-:Y:S01]  /*0260*/  VIADD R5, R72.reuse, 0x1c0 ;  /* 0x000001c048057836 */ /* 0x042fe20000000000 */
[----:B------:R-:W-:Y:S01]  /*0270*/  SHF.L.U32 R71, R73, 0x8, RZ ;  /* 0x0000000849477819 */ /* 0x000fe200000006ff */
[C---:B------:R-:W-:Y:S01]  /*0280*/  VIADD R13, R72.reuse, 0x1340 ;  /* 0x00001340480d7836 */ /* 0x040fe20000000000 */
[----:B------:R-:W-:Y:S01]  /*0290*/  PRMT R0, R3, 0x7610, R0 ;  /* 0x0000761003007816 */ /* 0x000fe20000000000 */
[----:B------:R-:W-:Y:S01]  /*02a0*/  IMAD R63, R63, 0x1c, R2 ;  /* 0x0000001c3f3f7824 */ /* 0x000fe200078e0202 */
[C---:B------:R-:W-:Y:S01]  /*02b0*/  IADD3 R11, PT, PT, R72.reuse, 0xfc0, RZ ;  /* 0x00000fc0480b7810 */ /* 0x040fe20007ffe0ff */
[C---:B------:R-:W-:Y:S01]  /*02c0*/  VIADD R2, R72.reuse, 0x380 ;  /* 0x0000038048027836 */ /* 0x040fe20000000000 */
[C---:B------:R-:W-:Y:S01]  /*02d0*/  IADD3 R3, PT, PT, R72.reuse, 0x16c0, RZ ;  /* 0x000016c048037810 */ /* 0x040fe20007ffe0ff */
[----:B------:R-:W-:Y:S01]  /*02e0*/  VIADD R4, R72, 0x540 ;  /* 0x0000054048047836 */ /* 0x000fe20000000000 */
[-C--:B------:R-:W-:Y:S01]  /*02f0*/  IADD3 R65, PT, PT, R5, R72.reuse, RZ ;  /* 0x0000004805417210 */ /* 0x080fe20007ffe0ff */
[--C-:B------:R-:W-:Y:S01]  /*0300*/  IMAD.IADD R9, R11, 0x1, R72.reuse ;  /* 0x000000010b097824 */ /* 0x100fe200078e0248 */
[----:B------:R-:W-:Y:S01]  /*0310*/  LOP3.LUT R2, R2, 0xffff, RZ, 0xc0, !PT ;  /* 0x0000ffff02027812 */ /* 0x000fe200078ec0ff */
[----:B------:R-:W-:Y:S01]  /*0320*/  IMAD.IADD R15, R3, 0x1, R72 ;  /* 0x00000001030f7824 */ /* 0x000fe200078e0248 */
[----:B------:R-:W-:Y:S01]  /*0330*/  LOP3.LUT R8, R72, 0x3f, RZ, 0xc0, !PT ;  /* 0x0000003f48087812 */ /* 0x000fe200078ec0ff */
[----:B------:R-:W-:Y:S01]  /*0340*/  VIADD R67, R65, 0xa80 ;  /* 0x00000a8041437836 */ /* 0x000fe20000000000 */
[----:B------:R-:W-:Y:S01]  /*0350*/  LOP3.LUT R71, R71, 0x7fffe000, RZ, 0xc0, !PT ;  /* 0x7fffe00047477812 */ /* 0x000fe200078ec0ff */
[----:B------:R-:W-:Y:S01]  /*0360*/  IMAD R2, R2, 0x29d, RZ ;  /* 0x0000029d02027824 */ /* 0x000fe200078e02ff */
[----:B------:R-:W-:Y:S01]  /*0370*/  IADD3 R69, PT, PT, R13, R72, RZ ;  /* 0x000000480d457210 */ /* 0x000fe20007ffe0ff */
[----:B------:R-:W-:Y:S01]  /*0380*/  VIADD R19, R65, 0x1c00 ;  /* 0x00001c0041137836 */ /* 0x000fe20000000000 */
[----:B------:R-:W-:Y:S01]  /*0390*/  LOP3.LUT R8, R71, 0x20, R8, 0xf6, !PT ;  /* 0x0000002047087812 */ /* 0x000fe200078ef608 */
[----:B------:R-:W0:Y:S01]  /*03a0*/  LDCU.64 UR6, c[0x0][0x358] ;  /* 0x00006b00ff0677ac */ /* 0x000e220008000a00 */
[----:B------:R-:W-:-:S02]  /*03b0*/  IADD3 R17, PT, PT, R65, 0x1880, RZ ;  /* 0x0000188041117810 */ /* 0x000fc40007ffe0ff */
[----:B------:R-:W-:Y:S01]  /*03c0*/  SHF.R.U32.HI R20, RZ, 0x10, R2 ;  /* 0x00000010ff147819 */ /* 0x000fe20000011602 */
[----:B------:R-:W-:Y:S01]  /*03d0*/  UPLOP3.LUT UP0, UPT, UPT, UPT, UPT, 0x80, 0x8 ;  /* 0x000000000008789c */ /* 0x000fe20003f0f070 */
[C---:B------:R-:W-:Y:S02]  /*03e0*/  LOP3.LUT R70, R8.reuse, 0x1f80, R9, 0xf8, !PT ;  /* 0x00001f8008467812 */ /* 0x040fe400078ef809 */
[C---:B------:R-:W-:Y:S02]  /*03f0*/  LOP3.LUT R69, R8.reuse, 0x1780, R69, 0xf8, !PT ;  /* 0x0000178008457812 */ /* 0x040fe400078ef845 */
[C---:B------:R-:W-:Y:S01]  /*0400*/  LOP3.LUT R68, R8.reuse, 0x1f80, R15, 0xf8, !PT ;  /* 0x00001f8008447812 */ /* 0x040fe200078ef80f */
[----:B------:R-:W-:Y:S01]  /*0410*/  IMAD.U32 R15, RZ, RZ, UR4 ;  /* 0x00000004ff0f7e24 */ /* 0x000fe2000f8e00ff */
[C---:B------:R-:W-:Y:S02]  /*0420*/  LOP3.LUT R67, R8.reuse, 0xf80, R67, 0xf8, !PT ;  /* 0x00000f8008437812 */ /* 0x040fe400078ef843 */
[----:B------:R-:W-:-:S02]  /*0430*/  LOP3.LUT R66, R8, 0x1f80, R17, 0xf8, !PT ;  /* 0x00001f8008427812 */ /* 0x000fc400078ef811 */
[C---:B------:R-:W-:Y:S02]  /*0440*/  LOP3.LUT R65, R8.reuse, 0x380, R65, 0xf8, !PT ;  /* 0x0000038008417812 */ /* 0x040fe400078ef841 */
[----:B------:R-:W-:Y:S01]  /*0450*/  LOP3.LUT R64, R8, 0x1f80, R19, 0xf8, !PT ;  /* 0x00001f8008407812 */ /* 0x000fe200078ef813 */
[C---:B------:R-:W-:Y:S01]  /*0460*/  VIADD R8, R72.reuse, 0x9a0 ;  /* 0x000009a048087836 */ /* 0x040fe20000000000 */
[----:B------:R-:W-:Y:S01]  /*0470*/  IADD3 R2, PT, PT, R72, 0x7e0, RZ ;  /* 0x000007e048027810 */ /* 0x000fe20007ffe0ff */
[----:B------:R-:W-:Y:S01]  /*0480*/  IMAD.U32 R19, RZ, RZ, UR4 ;  /* 0x00000004ff137e24 */ /* 0x000fe2000f8e00ff */
[----:B------:R-:W-:Y:S02]  /*0490*/  LOP3.LUT R11, R11, 0xffff, RZ, 0xc0, !PT ;  /* 0x0000ffff0b0b7812 */ /* 0x000fe400078ec0ff */
[----:B------:R-:W-:Y:S02]  /*04a0*/  LOP3.LUT R2, R2, 0xffff, RZ, 0xc0, !PT ;  /* 0x0000ffff02027812 */ /* 0x000fe400078ec0ff */
[----:B------:R-:W-:-:S02]  /*04b0*/  LOP3.LUT R8, R8, 0xffff, RZ, 0xc0, !PT ;  /* 0x0000ffff08087812 */ /* 0x000fc400078ec0ff */
[----:B------:R-:W-:Y:S01]  /*04c0*/  LOP3.LUT R13, R13, 0xffff, RZ, 0xc0, !PT ;  /* 0x0000ffff0d0d7812 */ /* 0x000fe200078ec0ff */
[----:B------:R-:W-:Y:S01]  /*04d0*/  IMAD R32, R2, 0xa73, RZ ;  /* 0x00000a7302207824 */ /* 0x000fe200078e02ff */
[----:B------:R-:W-:Y:S01]  /*04e0*/  IADD3 R2, PT, PT, R72, 0xa80, RZ ;  /* 0x00000a8048027810 */ /* 0x000fe20007ffe0ff */
[----:B------:R-:W-:Y:S01]  /*04f0*/  IMAD R8, R8, 0xa73, RZ ;  /* 0x00000a7308087824 */ /* 0x000fe200078e02ff */
[----:B------:R-:W-:Y:S02]  /*0500*/  MOV R17, UR4 ;  /* 0x0000000400117c02 */ /* 0x000fe40008000f00 */
[----:B------:R-:W-:Y:S02]  /*0510*/  LOP3.LUT R9, R2, 0xffff, RZ, 0xc0, !PT ;  /* 0x0000ffff02097812 */ /* 0x000fe400078ec0ff */
[----:B------:R-:W-:Y:S02]  /*0520*/  SHF.R.U32.HI R2, RZ, 0x12, R8 ;  /* 0x00000012ff027819 */ /* 0x000fe40000011608 */
[----:B------:R-:W-:-:S02]  /*0530*/  IADD3 R8, PT, PT, R72, 0xd20, RZ ;  /* 0x00000d2048087810 */ /* 0x000fc40007ffe0ff */
[----:B------:R-:W-:Y:S01]  /*0540*/  PRMT R18, R2, R19, 0x38 ;  /* 0x0000003802127416 */ /* 0x000fe20000000013 */
[----:B------:R-:W-:Y:S01]  /*0550*/  IMAD R2, R9, 0xa73, RZ ;  /* 0x00000a7309027824 */ /* 0x000fe200078e02ff */
[----:B------:R-:W-:Y:S02]  /*0560*/  LOP3.LUT R9, R72, 0xe00, RZ, 0xfc, !PT ;  /* 0x00000e0048097812 */ /* 0x000fe400078efcff */
[----:B------:R-:W-:Y:S02]  /*0570*/  LOP3.LUT R8, R8, 0xffff, RZ, 0xc0, !PT ;  /* 0x0000ffff08087812 */ /* 0x000fe400078ec0ff */
[----:B------:R-:W-:Y:S02]  /*0580*/  SHF.R.U32.HI R2, RZ, 0x12, R2 ;  /* 0x00000012ff027819 */ /* 0x000fe40000011602 */
[----:B------:R-:W-:Y:S02]  /*0590*/  LOP3.LUT R9, R9, 0xffff, RZ, 0xc0, !PT ;  /* 0x0000ffff09097812 */ /* 0x000fe400078ec0ff */
[----:B------:R-:W-:Y:S01]  /*05a0*/  PRMT R12, R2, R15, 0x38 ;  /* 0x00000038020c7416 */ /* 0x000fe2000000000f */
[----:B------:R-:W-:Y:S01]  /*05b0*/  IMAD R2, R8, 0xa73, RZ ;  /* 0x00000a7308027824 */ /* 0x000fe200078e02ff */
[----:B------:R-:W-:Y:S01]  /*05c0*/  SHF.R.U32.HI R32, RZ, 0x12, R32 ;  /* 0x00000012ff207819 */ /* 0x000fe20000011620 */
[C---:B------:R-:W-:Y:S01]  /*05d0*/  VIADD R8, R72.reuse, 0xee0 ;  /* 0x00000ee048087836 */ /* 0x040fe20000000000 */
[C---:B------:R-:W-:Y:S01]  /*05e0*/  LOP3.LUT R6, R72.reuse, 0x700, RZ, 0xfc, !PT ;  /* 0x0000070048067812 */ /* 0x040fe200078efcff */
[----:B------:R-:W-:Y:S01]  /*05f0*/  IMAD R10, R9, 0xa73, RZ ;  /* 0x00000a73090a7824 */ /* 0x000fe200078e02ff */
[----:B------:R-:W-:-:S02]  /*0600*/  IADD3 R9, PT, PT, R72, 0x10a0, RZ ;  /* 0x000010a048097810 */ /* 0x000fc40007ffe0ff */
[----:B------:R-:W-:Y:S02]  /*0610*/  SHF.R.U32.HI R2, RZ, 0x12, R2 ;  /* 0x00000012ff027819 */ /* 0x000fe40000011602 */
[----:B------:R-:W-:Y:S02]  /*0620*/  LOP3.LUT R14, R8, 0xffff, RZ, 0xc0, !PT ;  /* 0x0000ffff080e7812 */ /* 0x000fe400078ec0ff */
[----:B------:R-:W-:Y:S02]  /*0630*/  SHF.R.U32.HI R8, RZ, 0x12, R10 ;  /* 0x00000012ff087819 */ /* 0x000fe4000001160a */
[----:B------:R-:W-:Y:S01]  /*0640*/  LOP3.LUT R10, R9, 0xffff, RZ, 0xc0, !PT ;  /* 0x0000ffff090a7812 */ /* 0x000fe200078ec0ff */
[----:B------:R-:W-:Y:S01]  /*0650*/  IMAD R9, R11, 0xa73, RZ ;  /* 0x00000a730b097824 */ /* 0x000fe200078e02ff */
[-C--:B------:R-:W-:Y:S01]  /*0660*/  PRMT R36, R2, R15.reuse, 0x38 ;  /* 0x0000003802247416 */ /* 0x080fe2000000000f */
[----:B------:R-:W-:Y:S01]  /*0670*/  IMAD R2, R14, 0xa73, RZ ;  /* 0x00000a730e027824 */ /* 0x000fe200078e02ff */
[----:B------:R-:W-:Y:S01]  /*0680*/  PRMT R32, R32, R15, 0x38 ;  /* 0x0000003820207416 */ /* 0x000fe2000000000f */
[----:B------:R-:W-:Y:S01]  /*0690*/  IMAD.U32 R11, RZ, RZ, UR4 ;  /* 0x00000004ff0b7e24 */ /* 0x000fe2000f8e00ff */
[----:B------:R-:W-:Y:S01]  /*06a0*/  SHF.R.U32.HI R9, RZ, 0x12, R9 ;  /* 0x00000012ff097819 */ /* 0x000fe20000011609 */
[----:B------:R-:W-:Y:S01]  /*06b0*/  IMAD R10, R10, 0xa73, RZ ;  /* 0x00000a730a0a7824 */ /* 0x000fe200078e02ff */
[----:B------:R-:W-:Y:S01]  /*06c0*/  SHF.R.U32.HI R2, RZ, 0x12, R2 ;  /* 0x00000012ff027819 */ /* 0x000fe20000011602 */
[----:B------:R-:W-:Y:S01]  /*06d0*/  UMOV UR4, 0x400 ;  /* 0x0000040000047882 */ /* 0x000fe20000000000 */
[----:B------:R-:W-:Y:S01]  /*06e0*/  PRMT R16, R9, R16, 0x38 ;  /* 0x0000003809107416 */ /* 0x000fe20000000010 */
[----:B--2---:R-:W-:Y:S01]  /*06f0*/  ULEA UR4, UR5, UR4, 0x18 ;  /* 0x0000000405047291 */ /* 0x004fe2000f8ec0ff */
[----:B------:R-:W-:Y:S01]  /*0700*/  PRMT R24, R2, R11, 0x38 ;  /* 0x0000003802187416 */ /* 0x000fe2000000000b */
[C---:B------:R-:W-:Y:S01]  /*0710*/  VIADD R2, R72.reuse, 0x1180 ;  /* 0x0000118048027836 */ /* 0x040fe20000000000 */
[C---:B------:R-:W-:Y:S01]  /*0720*/  IADD3 R9, PT, PT, R72.reuse, 0x1420, RZ ;  /* 0x0000142048097810 */ /* 0x040fe20007ffe0ff */
[----:B------:R-:W-:Y:S01]  /*0730*/  IMAD R11, R13, 0xa73, RZ ;  /* 0x00000a730d0b7824 */ /* 0x000fe200078e02ff */
[----:B------:R-:W-:Y:S01]  /*0740*/  SHF.R.U32.HI R10, RZ, 0x12, R10 ;  /* 0x00000012ff0a7819 */ /* 0x000fe2000001160a */
[----:B------:R-:W-:Y:S01]  /*0750*/  VIADD R13, R72, 0x15e0 ;  /* 0x000015e0480d7836 */ /* 0x000fe20000000000 */
[----:B------:R-:W-:-:S02]  /*0760*/  LOP3.LUT R14, R9, 0xffff, RZ, 0xc0, !PT ;  /* 0x0000ffff090e7812 */ /* 0x000fc400078ec0ff */
[----:B------:R-:W-:Y:S02]  /*0770*/  LOP3.LUT R2, R2, 0xffff, RZ, 0xc0, !PT ;  /* 0x0000ffff02027812 */ /* 0x000fe400078ec0ff */
[----:B------:R-:W-:Y:S01]  /*0780*/  LOP3.LUT R9, R72, 0x1500, RZ, 0xfc, !PT ;  /* 0x0000150048097812 */ /* 0x000fe200078efcff */
[----:B------:R-:W-:Y:S01]  /*0790*/  IMAD R14, R14, 0xa73, RZ ;  /* 0x00000a730e0e7824 */ /* 0x000fe200078e02ff */
[----:B------:R-:W-:Y:S01]  /*07a0*/  PRMT R10, R10, R15, 0x38 ;  /* 0x000000380a0a7416 */ /* 0x000fe2000000000f */
[----:B------:R-:W-:Y:S01]  /*07b0*/  IMAD R2, R2, 0xa73, RZ ;  /* 0x00000a7302027824 */ /* 0x000fe200078e02ff */
[----:B------:R-:W-:Y:S02]  /*07c0*/  LOP3.LUT R15, R9, 0xffff, RZ, 0xc0, !PT ;  /* 0x0000ffff090f7812 */ /* 0x000fe400078ec0ff */
[----:B------:R-:W-:Y:S02]  /*07d0*/  SHF.R.U32.HI R9, RZ, 0x12, R11 ;  /* 0x00000012ff097819 */ /* 0x000fe4000001160b */
[----:B------:R-:W-:-:S02]  /*07e0*/  SHF.R.U32.HI R11, RZ, 0x12, R14 ;  /* 0x00000012ff0b7819 */ /* 0x000fc4000001160e */
[----:B------:R-:W-:Y:S02]  /*07f0*/  LOP3.LUT R13, R13, 0xffff, RZ, 0xc0, !PT ;  /* 0x0000ffff0d0d7812 */ /* 0x000fe400078ec0ff */
[----:B------:R-:W-:Y:S02]  /*0800*/  SHF.R.U32.HI R2, RZ, 0x12, R2 ;  /* 0x00000012ff027819 */ /* 0x000fe40000011602 */
[----:B------:R-:W-:Y:S01]  /*0810*/  PRMT R28, R11, R28, 0x38 ;  /* 0x000000380b1c7416 */ /* 0x000fe2000000001c */
[----:B------:R-:W-:Y:S01]  /*0820*/  IMAD R11, R13, 0xa73, RZ ;  /* 0x00000a730d0b7824 */ /* 0x000fe200078e02ff */
[----:B------:R-:W-:Y:S01]  /*0830*/  PRMT R34, R9, R34, 0x38 ;  /* 0x0000003809227416 */ /* 0x000fe20000000022 */
[----:B------:R-:W-:Y:S01]  /*0840*/  IMAD R9, R15, 0xa73, RZ ;  /* 0x00000a730f097824 */ /* 0x000fe200078e02ff */
[----:B------:R-:W-:Y:S02]  /*0850*/  PRMT R14, R2, R17, 0x38 ;  /* 0x00000038020e7416 */ /* 0x000fe40000000011 */
[----:B------:R-:W-:-:S02]  /*0860*/  PRMT R15, R72, 0x9910, RZ ;  /* 0x00009910480f7816 */ /* 0x000fc400000000ff */
[----:B------:R-:W-:Y:S02]  /*0870*/  LOP3.LUT R2, R72, 0xffff, RZ, 0xc0, !PT ;  /* 0x0000ffff48027812 */ /* 0x000fe400078ec0ff */
[----:B------:R-:W-:Y:S02]  /*0880*/  LOP3.LUT R4, R4, 0xffff, RZ, 0xc0, !PT ;  /* 0x0000ffff04047812 */ /* 0x000fe400078ec0ff */
[----:B------:R-:W-:Y:S02]  /*0890*/  SHF.R.U32.HI R11, RZ, 0x12, R11 ;  /* 0x00000012ff0b7819 */ /* 0x000fe4000001160b */
[----:B------:R-:W-:Y:S01]  /*08a0*/  SHF.R.U32.HI R2, RZ, 0x1, R2 ;  /* 0x00000001ff027819 */ /* 0x000fe20000011602 */
[----:B------:R-:W-:Y:S01]  /*08b0*/  IMAD R4, R4, 0x29d, RZ ;  /* 0x0000029d04047824 */ /* 0x000fe200078e02ff */
[----:B------:R-:W-:Y:S02]  /*08c0*/  MOV R13, R15 ;  /* 0x0000000f000d7202 */ /* 0x000fe40000000f00 */
[----:B------:R-:W-:-:S02]  /*08d0*/  SHF.R.U32.HI R9, RZ, 0x12, R9 ;  /* 0x00000012ff097819 */ /* 0x000fc40000011609 */
[----:B------:R-:W-:Y:S02]  /*08e0*/  LOP3.LUT R6, R6, 0xffff, RZ, 0xc0, !PT ;  /* 0x0000ffff06067812 */ /* 0x000fe400078ec0ff */
[----:B------:R-:W-:Y:S02]  /*08f0*/  PRMT R42, R11, R42, 0x38 ;  /* 0x000000380b2a7416 */ /* 0x000fe4000000002a */
[----:B------:R-:W-:Y:S01]  /*0900*/  PRMT R11, R2, 0x9910, RZ ;  /* 0x00009910020b7816 */ /* 0x000fe200000000ff */
[----:B------:R-:W-:Y:S01]  /*0910*/  IMAD R2, R13, 0x15, RZ ;  /* 0x000000150d027824 */ /* 0x000fe200078e02ff */
[----:B------:R-:W-:Y:S01]  /*0920*/  PRMT R22, R9, R22, 0x38 ;  /* 0x0000003809167416 */ /* 0x000fe20000000016 */
[----:B------:R-:W-:Y:S01]  /*0930*/  IMAD R38, R6, 0x29d, RZ ;  /* 0x0000029d06267824 */ /* 0x000fe200078e02ff */
[----:B------:R-:W-:Y:S02]  /*0940*/  IADD3 R9, PT, PT, R72, 0x17a0, RZ ;  /* 0x000017a048097810 */ /* 0x000fe40007ffe0ff */
[----:B------:R-:W-:Y:S01]  /*0950*/  LOP3.LUT R13, R3, 0xffff, RZ, 0xc0, !PT ;  /* 0x0000ffff030d7812 */ /* 0x000fe200078ec0ff */
[----:B------:R-:W-:Y:S01]  /*0960*/  IMAD R3, R11, 0x93, RZ ;  /* 0x000000930b037824 */ /* 0x000fe200078e02ff */
[----:B------:R-:W-:-:S02]  /*0970*/  SHF.R.U32.HI R6, RZ, 0x10, R4 ;  /* 0x00000010ff067819 */ /* 0x000fc40000011604 */
[----:B------:R-:W-:Y:S02]  /*0980*/  IADD3 R4, PT, PT, R72, 0x8c0, RZ ;  /* 0x000008c048047810 */ /* 0x000fe40007ffe0ff */
[----:B------:R-:W-:Y:S01]  /*0990*/  LOP3.LUT R15, R9, 0xffff, RZ, 0xc0, !PT ;  /* 0x0000ffff090f7812 */ /* 0x000fe200078ec0ff */
[----:B------:R-:W-:Y:S01]  /*09a0*/  IMAD R9, R13, 0xa73, RZ ;  /* 0x00000a730d097824 */ /* 0x000fe200078e02ff */
[----:B------:R-:W-:Y:S02]  /*09b0*/  LOP3.LUT R4, R4, 0xffff, RZ, 0xc0, !PT ;  /* 0x0000ffff04047812 */ /* 0x000fe400078ec0ff */
[----:B------:R-:W-:Y:S01]  /*09c0*/  LOP3.LUT R2, R2, 0xffff, RZ, 0xc0, !PT ;  /* 0x0000ffff02027812 */ /* 0x000fe200078ec0ff */
[----:B------:R-:W-:Y:S01]  /*09d0*/  IMAD R11, R15, 0xa73, RZ ;  /* 0x00000a730f0b7824 */ /* 0x000fe200078e02ff */
[----:B------:R-:W-:Y:S01]  /*09e0*/  SHF.R.U32.HI R9, RZ, 0x12, R9 ;  /* 0x00000012ff097819 */ /* 0x000fe20000011609 */
[----:B------:R-:W-:Y:S01]  /*09f0*/  IMAD R26, R4, 0xa73, RZ ;  /* 0x00000a73041a7824 */ /* 0x000fe200078e02ff */
[----:B------:R-:W-:Y:S01]  /*0a00*/  SHF.R.U32.HI R2, RZ, 0xb, R2 ;  /* 0x0000000bff027819 */ /* 0x000fe20000011602 */
[----:B------:R-:W-:Y:S01]  /*0a10*/  VIADD R4, R72, 0xb60 ;  /* 0x00000b6048047836 */ /* 0x000fe20000000000 */
[----:B------:R-:W-:-:S02]  /*0a20*/  PRMT R46, R9, R46, 0x38 ;  /* 0x00000038092e7416 */ /* 0x000fc4000000002e */
[----:B------:R-:W-:Y:S02]  /*0a30*/  PRMT R9, R2, 0x9910, RZ ;  /* 0x0000991002097816 */ /* 0x000fe400000000ff */
[----:B------:R-:W-:Y:S02]  /*0a40*/  LOP3.LUT R4, R4, 0xffff, RZ, 0xc0, !PT ;  /* 0x0000ffff04047812 */ /* 0x000fe400078ec0ff */
[----:B------:R-:W-:Y:S01]  /*0a50*/  LOP3.LUT R74, R3, 0xffff, RZ, 0xc0, !PT ;  /* 0x0000ffff034a7812 */ /* 0x000fe200078ec0ff */
[----:B------:R-:W-:Y:S01]  /*0a60*/  IMAD R9, R9, 0x62, RZ ;  /* 0x0000006209097824 */ /* 0x000fe200078e02ff */
[----:B------:R-:W-:Y:S01]  /*0a70*/  SHF.R.U32.HI R11, RZ, 0x12, R11 ;  /* 0x00000012ff0b7819 */ /* 0x000fe2000001160b */
[----:B------:R-:W-:Y:S01]  /*0a80*/  IMAD R4, R4, 0xa73, RZ ;  /* 0x00000a7304047824 */ /* 0x000fe200078e02ff */
[----:B------:R-:W-:Y:S01]  /*0a90*/  SHF.R.U32.HI R26, RZ, 0x12, R26 ;  /* 0x00000012ff1a7819 */ /* 0x000fe2000001161a */
[----:B------:R-:W-:Y:S01]  /*0aa0*/  IMAD.MOV R19, RZ, RZ, -R9 ;  /* 0x000000ffff137224 */ /* 0x000fe200078e0a09 */
[----:B------:R-:W-:-:S02]  /*0ab0*/  LOP3.LUT R15, R5, 0xffff, RZ, 0xc0, !PT ;  /* 0x0000ffff050f7812 */ /* 0x000fc400078ec0ff */
[----:B------:R-:W-:Y:S02]  /*0ac0*/  SHF.R.U32.HI R4, RZ, 0x12, R4 ;  /* 0x00000012ff047819 */ /* 0x000fe40000011604 */
[----:B------:R-:W-:Y:S02]  /*0ad0*/  SHF.R.U32.HI R74, RZ, 0xa, R74 ;  /* 0x0000000aff4a7819 */ /* 0x000fe4000001164a */
[----:B------:R-:W-:Y:S02]  /*0ae0*/  PRMT R5, R19, 0x7710, RZ ;  /* 0x0000771013057816 */ /* 0x000fe400000000ff */
[----:B------:R-:W-:Y:S01]  /*0af0*/  PRMT R48, R11, R48, 0x38 ;  /* 0x000000380b307416 */ /* 0x000fe20000000030 */
[----:B------:R-:W-:Y:S01]  /*0b00*/  VIADD R11, R72, 0xe0 ;  /* 0x000000e0480b7836 */ /* 0x000fe20000000000 */
[-C--:B------:R-:W-:Y:S01]  /*0b10*/  PRMT R26, R26, R17.reuse, 0x38 ;  /* 0x000000381a1a7416 */ /* 0x080fe20000000011 */
[----:B------:R-:W-:Y:S01]  /*0b20*/  IMAD.IADD R5, R5, 0x1, R72 ;  /* 0x0000000105057824 */ /* 0x000fe200078e0248 */
[----:B------:R-:W-:-:S02]  /*0b30*/  PRMT R4, R4, R17, 0x38 ;  /* 0x0000003804047416 */ /* 0x000fc40000000011 */
[----:B------:R-:W-:Y:S02]  /*0b40*/  PRMT R8, R8, R17, 0x38 ;  /* 0x0000003808087416 */ /* 0x000fe40000000011 */
[----:B------:R-:W-:Y:S02]  /*0b50*/  PRMT R17, R74, 0x9910, RZ ;  /* 0x000099104a117816 */ /* 0x000fe400000000ff */
[C---:B------:R-:W-:Y:S02]  /*0b60*/  IADD3 R13, PT, PT, R72.reuse, 0x2a0, RZ ;  /* 0x000002a0480d7810 */ /* 0x040fe40007ffe0ff */
[----:B------:R-:W-:Y:S02]  /*0b70*/  IADD3 R9, PT, PT, R72, 0x460, RZ ;  /* 0x0000046048097810 */ /* 0x000fe40007ffe0ff */
[----:B------:R-:W-:Y:S01]  /*0b80*/  LOP3.LUT R3, R2, 0xffff, RZ, 0xc0, !PT ;  /* 0x0000ffff02037812 */ /* 0x000fe200078ec0ff */
[----:B------:R-:W-:Y:S01]  /*0b90*/  IMAD R2, R17, 0xe, RZ ;  /* 0x0000000e11027824 */ /* 0x000fe200078e02ff */
[----:B------:R-:W-:-:S02]  /*0ba0*/  LOP3.LUT R11, R11, 0xffff, RZ, 0xc0, !PT ;  /* 0x0000ffff0b0b7812 */ /* 0x000fc400078ec0ff */
[----:B------:R-:W-:Y:S01]  /*0bb0*/  LOP3.LUT R13, R13, 0xffff, RZ, 0xc0, !PT ;  /* 0x0000ffff0d0d7812 */ /* 0x000fe200078ec0ff */
[----:B------:R-:W-:Y:S01]  /*0bc0*/  IMAD.MOV R2, RZ, RZ, -R2 ;  /* 0x000000ffff027224 */ /* 0x000fe200078e0a02 */
[----:B------:R-:W-:Y:S02]  /*0bd0*/  LOP3.LUT R5, R5, 0xff, RZ, 0xc0, !PT ;  /* 0x000000ff05057812 */ /* 0x000fe400078ec0ff */
[----:B------:R-:W-:Y:S01]  /*0be0*/  LOP3.LUT R19, R9, 0xffff, RZ, 0xc0, !PT ;  /* 0x0000ffff09137812 */ /* 0x000fe200078ec0ff */
[----:B------:R-:W-:Y:S01]  /*0bf0*/  IMAD R9, R11, 0x29d, RZ ;  /* 0x0000029d0b097824 */ /* 0x000fe200078e02ff */
[----:B------:R-:W-:Y:S01]  /*0c00*/  SHF.R.U32.HI R38, RZ, 0x10, R38 ;  /* 0x00000010ff267819 */ /* 0x000fe20000011626 */
[----:B------:R-:W-:Y:S01]  /*0c10*/  IMAD R11, R15, 0x29d, RZ ;  /* 0x0000029d0f0b7824 */ /* 0x000fe200078e02ff */
[----:B------:R-:W-:Y:S01]  /*0c20*/  PRMT R40, R3, R40, 0x38 ;  /* 0x0000003803287416 */ /* 0x000fe20000000028 */
[----:B------:R-:W-:Y:S01]  /*0c30*/  IMAD R13, R13, 0x29d, RZ ;  /* 0x0000029d0d0d7824 */ /* 0x000fe200078e02ff */
[----:B------:R-:W-:Y:S01]  /*0c40*/  PRMT R3, R2, 0x7710, RZ ;  /* 0x0000771002037816 */ /* 0x000fe200000000ff */
[----:B------:R-:W-:Y:S01]  /*0c50*/  IMAD R5, R5, 0x93, RZ ;  /* 0x0000009305057824 */ /* 0x000fe200078e02ff */
[----:B------:R-:W-:Y:S01]  /*0c60*/  SHF.R.U32.HI R9, RZ, 0x10, R9 ;  /* 0x00000010ff097819 */ /* 0x000fe20000011609 */
[----:B------:R-:W-:Y:S01]  /*0c70*/  IMAD R15, R19, 0x29d, RZ ;  /* 0x0000029d130f7824 */ /* 0x000fe200078e02ff */
[----:B------:R-:W-:Y:S01]  /*0c80*/  PRMT R20, R20, R21, 0x38 ;  /* 0x0000003814147416 */ /* 0x000fe20000000015 */
[----:B------:R-:W-:Y:S01]  /*0c90*/  HFMA2 R21, -RZ, RZ, 0, 0 ;  /* 0x00000000ff157431 */ /* 0x000fe200000001ff */
[----:B------:R-:W-:Y:S01]  /*0ca0*/  PRMT R6, R6, R23, 0x38 ;  /* 0x0000003806067416 */ /* 0x000fe20000000017 */
[----:B------:R-:W-:Y:S01]  /*0cb0*/  IMAD.MOV.U32 R23, RZ, RZ, RZ ;  /* 0x000000ffff177224 */ /* 0x000fe200078e00ff */
[----:B------:R-:W-:Y:S01]  /*0cc0*/  PRMT R38, R38, R25, 0x38 ;  /* 0x0000003826267416 */ /* 0x000fe20000000019 */
[----:B------:R-:W-:Y:S01]  /*0cd0*/  IMAD.MOV.U32 R19, RZ, RZ, RZ ;  /* 0x000000ffff137224 */ /* 0x000fe200078e00ff */
[----:B------:R-:W-:-:S02]  /*0ce0*/  SHF.R.U32.HI R11, RZ, 0x10, R11 ;  /* 0x00000010ff0b7819 */ /* 0x000fc4000001160b */
[----:B------:R-:W-:Y:S02]  /*0cf0*/  SHF.R.U32.HI R13, RZ, 0x10, R13 ;  /* 0x00000010ff0d7819 */ /* 0x000fe4000001160d */
[----:B------:R-:W-:Y:S02]  /*0d00*/  SHF.R.U32.HI R5, RZ, 0xb, R5 ;  /* 0x0000000bff057819 */ /* 0x000fe40000011605 */
[----:B------:R-:W-:Y:S02]  /*0d10*/  SHF.R.U32.HI R15, RZ, 0x10, R15 ;  /* 0x00000010ff0f7819 */ /* 0x000fe4000001160f */
[--C-:B------:R-:W-:Y:S02]  /*0d20*/  PRMT R30, R8, 0x5410, R7.reuse ;  /* 0x00005410081e7816 */ /* 0x100fe40000000007 */
[----:B------:R-:W-:Y:S02]  /*0d30*/  PRMT R2, R14, 0x5410, R7 ;  /* 0x000054100e027816 */ /* 0x000fe40000000007 */
[----:B------:R-:W-:-:S02]  /*0d40*/  IADD3 R44, PT, PT, R3, R72, RZ ;  /* 0x00000048032c7210 */ /* 0x000fc40007ffe0ff */
[----:B------:R-:W-:Y:S02]  /*0d50*/  PRMT R9, R9, 0x9910, RZ ;  /* 0x0000991009097816 */ /* 0x000fe400000000ff */
[--C-:B------:R-:W-:Y:S02]  /*0d60*/  PRMT R20, R20, 0x5410, R7.reuse ;  /* 0x0000541014147816 */ /* 0x100fe40000000007 */
[--C-:B------:R-:W-:Y:S02]  /*0d70*/  PRMT R6, R6, 0x5410, R7.reuse ;  /* 0x0000541006067816 */ /* 0x100fe40000000007 */
[--C-:B------:R-:W-:Y:S02]  /*0d80*/  PRMT R38, R38, 0x5410, R7.reuse ;  /* 0x0000541026267816 */ /* 0x100fe40000000007 */
[--C-:B------:R-:W-:Y:S02]  /*0d90*/  PRMT R32, R32, 0x5410, R7.reuse ;  /* 0x0000541020207816 */ /* 0x100fe40000000007 */
[----:B------:R-:W-:-:S02]  /*0da0*/  PRMT R26, R26, 0x5410, R7 ;  /* 0x000054101a1a7816 */ /* 0x000fc40000000007 */
[--C-:B------:R-:W-:Y:S02]  /*0db0*/  PRMT R18, R18, 0x5410, R7.reuse ;  /* 0x0000541012127816 */ /* 0x100fe40000000007 */
        /* <DEDUP_REMOVED lines=12> */
[----:B------:R-:W-:Y:S02]  /*0e80*/  PRMT R11, R11, 0x9910, RZ ;  /* 0x000099100b0b7816 */ /* 0x000fe400000000ff */
[----:B------:R-:W-:Y:S02]  /*0e90*/  PRMT R7, R40, 0x5410, R7 ;  /* 0x0000541028077816 */ /* 0x000fe40000000007 */
[----:B------:R-:W-:Y:S02]  /*0ea0*/  PRMT R13, R13, 0x9910, RZ ;  /* 0x000099100d0d7816 */ /* 0x000fe400000000ff */
[----:B------:R-:W-:Y:S01]  /*0eb0*/  PRMT R0, R0, 0x5410, R5 ;  /* 0x0000541000007816 */ /* 0x000fe20000000005 */
[----:B------:R-:W-:Y:S01]  /*0ec0*/  IMAD R5, R9, 0xc40, RZ ;  /* 0x00000c4009057824 */ /* 0x000fe200078e02ff */
[----:B------:R-:W-:Y:S01]  /*0ed0*/  PRMT R15, R15, 0x9910, RZ ;  /* 0x000099100f0f7816 */ /* 0x000fe200000000ff */
[----:B------:R-:W-:Y:S01]  /*0ee0*/  IMAD R9, R11, 0xc40, RZ ;  /* 0x00000c400b097824 */ /* 0x000fe200078e02ff */
[----:B------:R-:W-:Y:S01]  /*0ef0*/  LOP3.LUT R42, R44, 0xff, RZ, 0xc0, !PT ;  /* 0x000000ff2c2a7812 */ /* 0x000fe200078ec0ff */
[----:B------:R-:W-:Y:S01]  /*0f00*/  IDP.2A.LO.U16.U8 R62, R0, R7, RZ ;  /* 0x00000007003e7226 */ /* 0x000fe200000010ff */
[----:B------:R-:W-:Y:S01]  /*0f10*/  LOP3.LUT R40, R5, 0xffff, RZ, 0xc0, !PT ;  /* 0x0000ffff05287812 */ /* 0x000fe200078ec0ff */
[----:B------:R-:W-:Y:S01]  /*0f20*/  IMAD R11, R13, 0xc40, RZ ;  /* 0x00000c400d0b7824 */ /* 0x000fe200078e02ff */
[----:B------:R-:W-:Y:S01]  /*0f30*/  LOP3.LUT R75, R44, 0xff, RZ, 0xc0, !PT ;  /* 0x000000ff2c4b7812 */ /* 0x000fe200078ec0ff */
[----:B------:R-:W-:Y:S01]  /*0f40*/  IMAD R13, R15, 0xc40, RZ ;  /* 0x00000c400f0d7824 */ /* 0x000fe200078e02ff */
[----:B------:R-:W-:Y:S01]  /*0f50*/  MOV R25, RZ ;  /* 0x000000ff00197202 */ /* 0x000fe20000000f00 */
[----:B------:R-:W-:Y:S01]  /*0f60*/  IMAD R7, R17, 0x25, RZ ;  /* 0x0000002511077824 */ /* 0x000fe200078e02ff */
[----:B------:R-:W-:Y:S01]  /*0f70*/  LOP3.LUT R46, R11, 0xffff, RZ, 0xc0, !PT ;  /* 0x0000ffff0b2e7812 */ /* 0x000fe200078ec0ff */
[----:B------:R-:W-:Y:S01]  /*0f80*/  IMAD R63, R63, 0xe, R42 ;  /* 0x0000000e3f3f7824 */ /* 0x000fe200078e022a */
[----:B------:R-:W-:Y:S01]  /*0f90*/  LOP3.LUT R42, R9, 0xffff, RZ, 0xc0, !PT ;  /* 0x0000ffff092a7812 */ /* 0x000fe200078ec0ff */
[----:B------:R-:W-:Y:S01]  /*0fa0*/  VIADD R9, R7, 0x94 ;  /* 0x0000009407097836 */ /* 0x000fe20000000000 */
[----:B------:R-:W-:Y:S01]  /*0fb0*/  LOP3.LUT R48, R13, 0xffff, RZ, 0xc0, !PT ;  /* 0x0000ffff0d307812 */ /* 0x000fe200078ec0ff */
[C---:B------:R-:W-:Y:S01]  /*0fc0*/  VIADD R13, R7.reuse, 0x25 ;  /* 0x00000025070d7836 */ /* 0x040fe20000000000 */
[----:B------:R-:W-:Y:S01]  /*0fd0*/  IADD3 R5, PT, PT, R7, 0x4a, RZ ;  /* 0x0000004a07057810 */ /* 0x000fe20007ffe0ff */
[----:B------:R-:W-:Y:S01]  /*0fe0*/  IMAD.IADD R42, R63, 0x1, R42 ;  /* 0x000000013f2a7824 */ /* 0x000fe200078e022a */
[----:B------:R-:W-:Y:S01]  /*0ff0*/  IADD3 R11, PT, PT, R7, 0xde, RZ ;  /* 0x000000de070b7810 */ /* 0x000fe20007ffe0ff */
[----:B------:R-:W-:Y:S01]  /*1000*/  IMAD.IADD R48, R63, 0x1, R48 ;  /* 0x000000013f307824 */ /* 0x000fe200078e0230 */
[C---:B------:R-:W-:Y:S01]  /*1010*/  IADD3 R15, PT, PT, R7.reuse, 0x6f, RZ ;  /* 0x0000006f070f7810 */ /* 0x040fe20007ffe0ff */
[----:B------:R-:W-:Y:S01]  /*1020*/  VIADD R7, R7, 0xb9 ;  /* 0x000000b907077836 */ /* 0x000fe20000000000 */
[----:B------:R-:W-:-:S02]  /*1030*/  LOP3.LUT R9, R9, 0xffff, RZ, 0xc0, !PT ;  /* 0x0000ffff09097812 */ /* 0x000fc400078ec0ff */
[----:B------:R-:W-:Y:S02]  /*1040*/  LOP3.LUT R11, R11, 0xffff, RZ, 0xc0, !PT ;  /* 0x0000ffff0b0b7812 */ /* 0x000fe400078ec0ff */
[----:B------:R-:W-:Y:S02]  /*1050*/  LOP3.LUT R13, R13, 0xffff, RZ, 0xc0, !PT ;  /* 0x0000ffff0d0d7812 */ /* 0x000fe400078ec0ff */
[----:B------:R-:W-:Y:S02]  /*1060*/  LOP3.LUT R5, R5, 0xffff, RZ, 0xc0, !PT ;  /* 0x0000ffff05057812 */ /* 0x000fe400078ec0ff */
[----:B------:R-:W-:Y:S02]  /*1070*/  LOP3.LUT R17, R7, 0xffff, RZ, 0xc0, !PT ;  /* 0x0000ffff07117812 */ /* 0x000fe400078ec0ff */
[----:B------:R-:W-:Y:S02]  /*1080*/  LOP3.LUT R15, R15, 0xffff, RZ, 0xc0, !PT ;  /* 0x0000ffff0f0f7812 */ /* 0x000fe400078ec0ff */
[----:B------:R-:W-:-:S02]  /*1090*/  SHF.R.U32.HI R7, RZ, 0x8, R9 ;  /* 0x00000008ff077819 */ /* 0x000fc40000011609 */
[----:B------:R-:W-:Y:S02]  /*10a0*/  SHF.R.U32.HI R9, RZ, 0x8, R11 ;  /* 0x00000008ff097819 */ /* 0x000fe4000001160b */
[----:B------:R-:W-:Y:S02]  /*10b0*/  SHF.R.U32.HI R11, RZ, 0x8, R13 ;  /* 0x00000008ff0b7819 */ /* 0x000fe4000001160d */
[----:B------:R-:W-:Y:S02]  /*10c0*/  SHF.R.U32.HI R5, RZ, 0x8, R5 ;  /* 0x00000008ff057819 */ /* 0x000fe40000011605 */
[----:B------:R-:W-:Y:S02]  /*10d0*/  SHF.R.U32.HI R13, RZ, 0x8, R15 ;  /* 0x00000008ff0d7819 */ /* 0x000fe4000001160f */
[----:B------:R-:W-:Y:S02]  /*10e0*/  PRMT R11, R11, 0x9910, RZ ;  /* 0x000099100b0b7816 */ /* 0x000fe400000000ff */
[----:B------:R-:W-:-:S02]  /*10f0*/  PRMT R5, R5, 0x9910, RZ ;  /* 0x0000991005057816 */ /* 0x000fc400000000ff */
[----:B------:R-:W-:Y:S01]  /*1100*/  SHF.R.U32.HI R15, RZ, 0x8, R17 ;  /* 0x00000008ff0f7819 */ /* 0x000fe20000011611 */
[----:B------:R-:W-:Y:S01]  /*1110*/  IMAD R11, R11, 0x7, RZ ;  /* 0x000000070b0b7824 */ /* 0x000fe200078e02ff */
[----:B------:R-:W-:Y:S01]  /*1120*/  PRMT R13, R13, 0x9910, RZ ;  /* 0x000099100d0d7816 */ /* 0x000fe200000000ff */
[----:B------:R-:W-:Y:S01]  /*1130*/  IMAD R5, R5, 0x7, RZ ;  /* 0x0000000705057824 */ /* 0x000fe200078e02ff */
[----:B------:R-:W-:Y:S01]  /*1140*/  PRMT R7, R7, 0x9910, RZ ;  /* 0x0000991007077816 */ /* 0x000fe200000000ff */
[----:B------:R-:W-:Y:S01]  /*1150*/  IMAD.MOV R11, RZ, RZ, -R11 ;  /* 0x000000ffff0b7224 */ /* 0x000fe200078e0a0b */
[----:B------:R-:W-:Y:S01]  /*1160*/  PRMT R9, R9, 0x9910, RZ ;  /* 0x0000991009097816 */ /* 0x000fe200000000ff */
[----:B------:R-:W-:Y:S01]  /*1170*/  IMAD R13, R13, 0x7, RZ ;  /* 0x000000070d0d7824 */ /* 0x000fe200078e02ff */
[----:B------:R-:W-:Y:S01]  /*1180*/  PRMT R15, R15, 0x9910, RZ ;  /* 0x000099100f0f7816 */ /* 0x000fe200000000ff */
[----:B------:R-:W-:Y:S01]  /*1190*/  IMAD R7, R7, 0x7, RZ ;  /* 0x0000000707077824 */ /* 0x000fe200078e02ff */
[----:B------:R-:W-:Y:S01]  /*11a0*/  IADD3 R5, PT, PT, RZ, -R5, RZ ;  /* 0x80000005ff057210 */ /* 0x000fe20007ffe0ff */
[----:B------:R-:W-:Y:S01]  /*11b0*/  IMAD R9, R9, 0x7, RZ ;  /* 0x0000000709097824 */ /* 0x000fe200078e02ff */
[----:B------:R-:W-:Y:S01]  /*11c0*/  IADD3 R13, PT, PT, RZ, -R13, RZ ;  /* 0x8000000dff0d7210 */ /* 0x000fe20007ffe0ff */
[----:B------:R-:W-:Y:S01]  /*11d0*/  IMAD R15, R15, 0x7, RZ ;  /* 0x000000070f0f7824 */ /* 0x000fe200078e02ff */
[----:B------:R-:W-:Y:S01]  /*11e0*/  PRMT R11, R11, 0x7710, RZ ;  /* 0x000077100b0b7816 */ /* 0x000fe200000000ff */
[----:B------:R-:W-:Y:S01]  /*11f0*/  IMAD.MOV R7, RZ, RZ, -R7 ;  /* 0x000000ffff077224 */ /* 0x000fe200078e0a07 */
[----:B------:R-:W-:Y:S01]  /*1200*/  IADD3 R9, PT, PT, RZ, -R9, RZ ;  /* 0x80000009ff097210 */ /* 0x000fe20007ffe0ff */
[----:B------:R-:W-:Y:S01]  /*1210*/  IMAD.MOV R15, RZ, RZ, -R15 ;  /* 0x000000ffff0f7224 */ /* 0x000fe200078e0a0f */
[----:B------:R-:W-:-:S02]  /*1220*/  PRMT R5, R5, 0x7710, RZ ;  /* 0x0000771005057816 */ /* 0x000fc400000000ff */
[----:B------:R-:W-:Y:S02]  /*1230*/  PRMT R13, R13, 0x7710, RZ ;  /* 0x000077100d0d7816 */ /* 0x000fe400000000ff */
[----:B------:R-:W-:Y:S02]  /*1240*/  PRMT R7, R7, 0x7710, RZ ;  /* 0x0000771007077816 */ /* 0x000fe400000000ff */
[----:B------:R-:W-:Y:S02]  /*1250*/  PRMT R9, R9, 0x7710, RZ ;  /* 0x0000771009097816 */ /* 0x000fe400000000ff */
[C---:B------:R-:W-:Y:S02]  /*1260*/  IADD3 R11, PT, PT, R74.reuse, 0x1, R11 ;  /* 0x000000014a0b7810 */ /* 0x040fe40007ffe00b */
[----:B------:R-:W-:Y:S02]  /*1270*/  IADD3 R5, PT, PT, R74, 0x2, R5 ;  /* 0x000000024a057810 */ /* 0x000fe40007ffe005 */
[----:B------:R-:W-:-:S02]  /*1280*/  PRMT R15, R15, 0x7710, RZ ;  /* 0x000077100f0f7816 */ /* 0x000fc400000000ff */
[C---:B------:R-:W-:Y:S02]  /*1290*/  IADD3 R13, PT, PT, R74.reuse, 0x3, R13 ;  /* 0x000000034a0d7810 */ /* 0x040fe40007ffe00d */
[C---:B------:R-:W-:Y:S02]  /*12a0*/  IADD3 R7, PT, PT, R74.reuse, 0x4, R7 ;  /* 0x000000044a077810 */ /* 0x040fe40007ffe007 */
[----:B------:R-:W-:Y:S02]  /*12b0*/  IADD3 R9, PT, PT, R74, 0x6, R9 ;  /* 0x000000064a097810 */ /* 0x000fe40007ffe009 */
[----:B------:R-:W-:Y:S02]  /*12c0*/  LOP3.LUT R11, R11, 0xff, RZ, 0xc0, !PT ;  /* 0x000000ff0b0b7812 */ /* 0x000fe400078ec0ff */
[----:B------:R-:W-:Y:S02]  /*12d0*/  IADD3 R40, PT, PT, R63, R40, RZ ;  /* 0x000000283f287210 */ /* 0x000fe40007ffe0ff */
[----:B------:R-:W-:-:S02]  /*12e0*/  LOP3.LUT R5, R5, 0xff, RZ, 0xc0, !PT ;  /* 0x000000ff05057812 */ /* 0x000fc400078ec0ff */
[----:B------:R-:W-:Y:S02]  /*12f0*/  IADD3 R15, PT, PT, R74, 0x5, R15 ;  /* 0x000000054a0f7810 */ /* 0x000fe40007ffe00f */
[----:B------:R-:W-:Y:S01]  /*1300*/  LOP3.LUT R13, R13, 0xff, RZ, 0xc0, !PT ;  /* 0x000000ff0d0d7812 */ /* 0x000fe200078ec0ff */
[----:B------:R-:W-:Y:S01]  /*1310*/  IMAD R61, R5, 0x38, R40 ;  /* 0x00000038053d7824 */ /* 0x000fe200078e0228 */
[----:B------:R-:W-:Y:S02]  /*1320*/  LOP3.LUT R7, R7, 0xff, RZ, 0xc0, !PT ;  /* 0x000000ff07077812 */ /* 0x000fe400078ec0ff */
[----:B------:R-:W-:Y:S01]  /*1330*/  IADD3 R46, PT, PT, R63, R46, RZ ;  /* 0x0000002e3f2e7210 */ /* 0x000fe20007ffe0ff */
[----:B------:R-:W-:Y:S01]  /*1340*/  IMAD R40, R13, 0x38, R48 ;  /* 0x000000380d287824 */ /* 0x000fe200078e0230 */
[----:B------:R-:W-:Y:S01]  /*1350*/  LOP3.LUT R9, R9, 0xff, RZ, 0xc0, !PT ;  /* 0x000000ff09097812 */ /* 0x000fe200078ec0ff */
[----:B------:R-:W-:Y:S01]  /*1360*/  IMAD R60, R7, 0x38, R42 ;  /* 0x00000038073c7824 */ /* 0x000fe200078e022a */
[----:B------:R-:W-:Y:S01]  /*1370*/  PRMT R0, R0, 0x5410, R11 ;  /* 0x0000541000007816 */ /* 0x000fe2000000000b */
[----:B------:R-:W-:Y:S01]  /*1380*/  IMAD.MOV.U32 R11, RZ, RZ, RZ ;  /* 0x000000ffff0b7224 */ /* 0x000fe200078e00ff */
[----:B------:R-:W-:Y:S01]  /*1390*/  LOP3.LUT R15, R15, 0xff, RZ, 0xc0, !PT ;  /* 0x000000ff0f0f7812 */ /* 0x000fe200078ec0ff */
[----:B------:R-:W-:Y:S01]  /*13a0*/  IMAD R42, R9, 0x38, R46 ;  /* 0x00000038092a7824 */ /* 0x000fe200078e022e */
[C---:B------:R-:W-:Y:S01]  /*13b0*/  PRMT R5, R0.reuse, 0x5410, R5 ;  /* 0x0000541000057816 */ /* 0x040fe20000000005 */
[C---:B------:R-:W-:Y:S01]  /*13c0*/  IDP.2A.LO.U16.U8 R20, R0.reuse, R20, RZ ;  /* 0x0000001400147226 */ /* 0x040fe200000010ff */
[C---:B------:R-:W-:Y:S01]  /*13d0*/  PRMT R13, R0.reuse, 0x5410, R13 ;  /* 0x00005410000d7816 */ /* 0x040fe2000000000d */
[C---:B------:R-:W-:Y:S01]  /*13e0*/  IDP.2A.LO.U16.U8 R18, R0.reuse, R18, RZ ;  /* 0x0000001200127226 */ /* 0x040fe200000010ff */
[C---:B------:R-:W-:Y:S01]  /*13f0*/  PRMT R15, R0.reuse, 0x5410, R15 ;  /* 0x00005410000f7816 */ /* 0x040fe2000000000f */
[C---:B------:R-:W-:Y:S01]  /*1400*/  IDP.2A.LO.U16.U8 R38, R5.reuse, R38, RZ ;  /* 0x0000002605267226 */ /* 0x040fe200000010ff */
[C---:B------:R-:W-:Y:S01]  /*1410*/  PRMT R7, R0.reuse, 0x5410, R7 ;  /* 0x0000541000077816 */ /* 0x040fe20000000007 */
[C---:B------:R-:W-:Y:S01]  /*1420*/  IDP.2A.LO.U16.U8 R36, R5.reuse, R36, RZ ;  /* 0x0000002405247226 */ /* 0x040fe200000010ff */
[----:B------:R-:W-:Y:S01]  /*1430*/  PRMT R9, R0, 0x5410, R9 ;  /* 0x0000541000097816 */ /* 0x000fe20000000009 */
[----:B------:R-:W-:-:S02]  /*1440*/  IDP.2A.LO.U16.U8 R34, R5, R34, RZ ;  /* 0x0000002205227226 */ /* 0x000fc400000010ff */
[----:B------:R-:W-:Y:S02]  /*1450*/  HFMA2 R5, -RZ, RZ, 0, 0 ;  /* 0x00000000ff057431 */ /* 0x000fe400000001ff */
[C---:B------:R-:W-:Y:S01]  /*1460*/  IDP.2A.LO.U16.U8 R12, R13.reuse, R12, RZ ;  /* 0x0000000c0d0c7226 */ /* 0x040fe200000010ff */
[----:B------:R-:W-:Y:S01]  /*1470*/  MOV R17, RZ ;  /* 0x000000ff00117202 */ /* 0x000fe20000000f00 */
[C---:B------:R-:W-:Y:S01]  /*1480*/  IDP.2A.LO.U16.U8 R10, R13.reuse, R10, RZ ;  /* 0x0000000a0d0a7226 */ /* 0x040fe200000010ff */
[----:B------:R-:W-:Y:S01]  /*1490*/  LOP3.LUT R74, R74, 0xffff, RZ, 0xc0, !PT ;  /* 0x0000ffff4a4a7812 */ /* 0x000fe200078ec0ff */
[----:B------:R-:W-:Y:S02]  /*14a0*/  IDP.2A.LO.U16.U8 R8, R13, R8, RZ ;  /* 0x000000080d087226 */ /* 0x000fe400000010ff */
[----:B------:R-:W-:Y:S02]  /*14b0*/  HFMA2 R13, -RZ, RZ, 0, 0 ;  /* 0x00000000ff0d7431 */ /* 0x000fe400000001ff */
[C---:B------:R-:W-:Y:S01]  /*14c0*/  IDP.2A.LO.U16.U8 R16, R0.reuse, R16, RZ ;  /* 0x0000001000107226 */ /* 0x040fe200000010ff */
[----:B------:R-:W-:Y:S01]  /*14d0*/  LEA R75, R75, UR4, 0x2 ;  /* 0x000000044b4b7c11 */ /* 0x000fe2000f8e10ff */
[----:B------:R-:W-:-:S02]  /*14e0*/  IDP.2A.LO.U16.U8 R14, R0, R14, RZ ;  /* 0x0000000e000e7226 */ /* 0x000fc400000010ff */
[C---:B------:R-:W-:Y:S02]  /*14f0*/  IDP.2A.LO.U16.U8 R32, R7.reuse, R32, RZ ;  /* 0x0000002007207226 */ /* 0x040fe400000010ff */
[C---:B------:R-:W-:Y:S02]  /*1500*/  IDP.2A.LO.U16.U8 R30, R7.reuse, R30, RZ ;  /* 0x0000001e071e7226 */ /* 0x040fe400000010ff */
[----:B------:R-:W-:Y:S02]  /*1510*/  IDP.2A.LO.U16.U8 R28, R7, R28, RZ ;  /* 0x0000001c071c7226 */ /* 0x000fe400000010ff */
[C---:B------:R-:W-:Y:S02]  /*1520*/  IDP.2A.LO.U16.U8 R26, R9.reuse, R26, RZ ;  /* 0x0000001a091a7226 */ /* 0x040fe400000010ff */
[C---:B------:R-:W-:Y:S02]  /*1530*/  IDP.2A.LO.U16.U8 R24, R9.reuse, R24, RZ ;  /* 0x0000001809187226 */ /* 0x040fe400000010ff */
[----:B------:R-:W-:Y:S01]  /*1540*/  IDP.2A.LO.U16.U8 R22, R9, R22, RZ ;  /* 0x0000001609167226 */ /* 0x000fe200000010ff */
[----:B------:R-:W-:Y:S01]  /*1550*/  MOV R9, RZ ;  /* 0x000000ff00097202 */ /* 0x000fe20000000f00 */
[----:B------:R-:W-:-:S02]  /*1560*/  IDP.2A.LO.U16.U8 R6, R15, R6, RZ ;  /* 0x000000060f067226 */ /* 0x000fc400000010ff */
[C---:B------:R-:W-:Y:S02]  /*1570*/  IDP.2A.LO.U16.U8 R4, R15.reuse, R4, RZ ;  /* 0x000000040f047226 */ /* 0x040fe400000010ff */
[C---:B------:R-:W-:Y:S02]  /*1580*/  IDP.2A.LO.U16.U8 R2, R15.reuse, R2, RZ ;  /* 0x000000020f027226 */ /* 0x040fe400000010ff */
[----:B------:R-:W-:Y:S02]  /*1590*/  IDP.2A.LO.U16.U8 R0, R15, R3, RZ ;  /* 0x000000030f007226 */ /* 0x000fe400000010ff */
[----:B------:R-:W-:Y:S02]  /*15a0*/  IMAD.MOV.U32 R15, RZ, RZ, RZ ;  /* 0x000000ffff0f7224 */ /* 0x000fe400078e00ff */
[----:B------:R-:W-:Y:S02]  /*15b0*/  IMAD.MOV.U32 R7, RZ, RZ, RZ ;  /* 0x000000ffff077224 */ /* 0x000fe400078e00ff */
[----:B0-----:R-:W-:-:S07]  /*15c0*/  IMAD.MOV.U32 R3, RZ, RZ, RZ ;  /* 0x000000ffff037224 */ /* 0x001fce00078e00ff */
.L_x_1:
[----:B------:R-:W0:Y:S01]  /*15d0*/  LDC.64 R44, c[0x0][0x380] ;  /* 0x0000e000ff2c7b82 */ /* 0x000e220000000a00 */
[----:B------:R-:W-:-:S04]  /*15e0*/  IMAD R95, R91, 0x31000, R63 ;  /* 0x000310005b5f7824 */ /* 0x000fc800078e023f */
[--C-:B------:R-:W-:Y:S01]  /*15f0*/  IMAD.IADD R57, R20, 0x1, R95.reuse ;  /* 0x0000000114397824 */ /* 0x100fe200078e025f */
[-C--:B------:R-:W-:Y:S01]  /*1600*/  IADD3 R51, PT, PT, R32, R95.reuse, RZ ;  /* 0x0000005f20337210 */ /* 0x080fe20007ffe0ff */
[--C-:B------:R-:W-:Y:S02]  /*1610*/  IMAD.IADD R53, R26, 0x1, R95.reuse ;  /* 0x000000011a357824 */ /* 0x100fe400078e025f */
[--C-:B------:R-:W-:Y:S01]  /*1620*/  IMAD.IADD R93, R12, 0x1, R95.reuse ;  /* 0x000000010c5d7824 */ /* 0x100fe200078e025f */
[-C--:B------:R-:W-:Y:S01]  /*1630*/  IADD3 R55, PT, PT, R18, R95.reuse, RZ ;  /* 0x0000005f12377210 */ /* 0x080fe20007ffe0ff */
[----:B------:R-:W-:Y:S01]  /*1640*/  IMAD.IADD R49, R38, 0x1, R95 ;  /* 0x0000000126317824 */ /* 0x000fe200078e025f */
[----:B------:R-:W1:Y:S01]  /*1650*/  S2UR UR5, SR_CgaCtaId ;  /* 0x00000000000579c3 */ /* 0x000e620000008800 */
[----:B------:R-:W-:Y:S01]  /*1660*/  IADD3 R47, PT, PT, R6, R95, RZ ;  /* 0x0000005f062f7210 */ /* 0x000fe20007ffe0ff */
[----:B0-----:R-:W-:-:S04]  /*1670*/  IMAD.WIDE.U32 R56, R57, 0x4, R44 ;  /* 0x0000000439387825 */ /* 0x001fc800078e002c */
[--C-:B------:R-:W-:Y:S01]  /*1680*/  IMAD.WIDE.U32 R52, R53, 0x4, R44.reuse ;  /* 0x0000000435347825 */ /* 0x100fe200078e002c */
[----:B------:R-:W2:Y:S03]  /*1690*/  LDG.E.CONSTANT R105, desc[UR6][R56.64] ;  /* 0x0000000638697981 */ /* 0x000ea6000c1e9900 */
[--C-:B------:R-:W-:Y:S01]  /*16a0*/  IMAD.WIDE.U32 R48, R49, 0x4, R44.reuse ;  /* 0x0000000431307825 */ /* 0x100fe200078e002c */
[----:B------:R-:W3:Y:S03]  /*16b0*/  LDG.E.CONSTANT R113, desc[UR6][R52.64] ;  /* 0x0000000634717981 */ /* 0x000ee6000c1e9900 */
[--C-:B------:R-:W-:Y:S01]  /*16c0*/  IMAD.WIDE.U32 R50, R51, 0x4, R44.reuse ;  /* 0x0000000433327825 */ /* 0x100fe200078e002c */
[----:B------:R0:W4:Y:S03]  /*16d0*/  LDG.E.CONSTANT R109, desc[UR6][R48.64] ;  /* 0x00000006306d7981 */ /* 0x000126000c1e9900 */
[--C-:B------:R-:W-:Y:S01]  /*16e0*/  IMAD.WIDE.U32 R92, R93, 0x4, R44.reuse ;  /* 0x000000045d5c7825 */ /* 0x100fe200078e002c */
[----:B------:R5:W4:Y:S03]  /*16f0*/  LDG.E.CONSTANT R111, desc[UR6][R50.64] ;  /* 0x00000006326f7981 */ /* 0x000b26000c1e9900 */
[--C-:B------:R-:W-:Y:S01]  /*1700*/  IMAD.WIDE.U32 R54, R55, 0x4, R44.reuse ;  /* 0x0000000437367825 */ /* 0x100fe200078e002c */
[----:B------:R-:W4:Y:S03]  /*1710*/  LDG.E.CONSTANT R117, desc[UR6][R92.64] ;  /* 0x000000065c757981 */ /* 0x000f26000c1e9900 */
[----:B------:R-:W-:Y:S01]  /*1720*/  IMAD.WIDE.U32 R46, R47, 0x4, R44 ;  /* 0x000000042f2e7825 */ /* 0x000fe200078e002c */
[----:B------:R-:W4:Y:S03]  /*1730*/  LDG.E.CONSTANT R115, desc[UR6][R54.64] ;  /* 0x0000000636737981 */ /* 0x000f26000c1e9900 */
[C---:B0-----:R-:W-:Y:S01]  /*1740*/  IMAD R49, R91.reuse, 0x31000, R42 ;  /* 0x000310005b317824 */ /* 0x041fe200078e022a */
[----:B------:R0:W4:Y:S01]  /*1750*/  LDG.E.CONSTANT R107, desc[UR6][R46.64] ;  /* 0x000000062e6b7981 */ /* 0x000122000c1e9900 */
[----:B------:R-:W-:Y:S01]  /*1760*/  IMAD R59, R91, 0x31000, R61 ;  /* 0x000310005b3b7824 */ /* 0x000fe200078e023d */
[----:B-----5:R-:W-:Y:S01]  /*1770*/  IADD3 R51, PT, PT, R4, R95, RZ ;  /* 0x0000005f04337210 */ /* 0x020fe20007ffe0ff */
[----:B------:R-:W-:Y:S01]  /*1780*/  IMAD.WIDE.U32 R48, R49, 0x4, R44 ;  /* 0x0000000431307825 */ /* 0x000fe200078e002c */
[----:B------:R-:W-:-:S03]  /*1790*/  UMOV UR4, 0x400 ;  /* 0x0000040000047882 */ /* 0x000fc60000000000 */
[C---:B------:R-:W-:Y:S02]  /*17a0*/  IMAD R57, R91.reuse, 0x31000, R60 ;  /* 0x000310005b397824 */ /* 0x040fe400078e023c */
[----:B0-----:R-:W-:Y:S01]  /*17b0*/  IMAD R47, R91, 0x31000, R40 ;  /* 0x000310005b2f7824 */ /* 0x001fe200078e0228 */
[----:B-1----:R-:W-:Y:S01]  /*17c0*/  ULEA UR8, UR5, UR4, 0x18 ;  /* 0x0000000405087291 */ /* 0x002fe2000f8ec0ff */
[----:B------:R-:W-:Y:S01]  /*17d0*/  IMAD.WIDE.U32 R58, R59, 0x4, R44 ;  /* 0x000000043b3a7825 */ /* 0x000fe200078e002c */
[----:B------:R0:W5:Y:S03]  /*17e0*/  LDG.E.CONSTANT R93, desc[UR6][R48.64] ;  /* 0x00000006305d7981 */ /* 0x000166000c1e9900 */
[----:B------:R-:W-:Y:S01]  /*17f0*/  IMAD.IADD R53, R36, 0x1, R95 ;  /* 0x0000000124357824 */ /* 0x000fe200078e025f */
[----:B------:R-:W-:Y:S01]  /*1800*/  IADD3 R55, PT, PT, R30, R95, RZ ;  /* 0x0000005f1e377210 */ /* 0x000fe20007ffe0ff */
[--C-:B------:R-:W-:Y:S01]  /*1810*/  IMAD.WIDE.U32 R46, R47, 0x4, R44.reuse ;  /* 0x000000042f2e7825 */ /* 0x100fe200078e002c */
[----:B------:R1:W5:Y:S03]  /*1820*/  LDG.E.CONSTANT R59, desc[UR6][R58.64] ;  /* 0x000000063a3b7981 */ /* 0x000366000c1e9900 */
[--C-:B------:R-:W-:Y:S01]  /*1830*/  IMAD.WIDE.U32 R56, R57, 0x4, R44.reuse ;  /* 0x0000000439387825 */ /* 0x100fe200078e002c */
[----:B------:R1:W5:Y:S03]  /*1840*/  LDG.E.CONSTANT R99, desc[UR6][R46.64] ;  /* 0x000000062e637981 */ /* 0x000366000c1e9900 */
[--C-:B------:R-:W-:Y:S01]  /*1850*/  IMAD.WIDE.U32 R50, R51, 0x4, R44.reuse ;  /* 0x0000000433327825 */ /* 0x100fe200078e002c */
[----:B------:R1:W5:Y:S03]  /*1860*/  LDG.E.CONSTANT R97, desc[UR6][R56.64] ;  /* 0x0000000638617981 */ /* 0x000366000c1e9900 */
[----:B0-----:R-:W-:Y:S01]  /*1870*/  IMAD.WIDE.U32 R48, R53, 0x4, R44 ;  /* 0x0000000435307825 */ /* 0x001fe200078e002c */
[----:B-1----:R-:W-:Y:S01]  /*1880*/  LEA R58, R72, UR8, 0x2 ;  /* 0x00000008483a7c11 */ /* 0x002fe2000f8e10ff */
[----:B------:R-:W-:Y:S02]  /*1890*/  BAR.SYNC.DEFER_BLOCKING 0x0 ;  /* 0x0000000000007b1d */ /* 0x000fe40000010000 */
[----:B------:R-:W-:-:S02]  /*18a0*/  IMAD.IADD R53, R24, 0x1, R95 ;  /* 0x0000000118357824 */ /* 0x000fc400078e025f */
[----:B------:R-:W-:Y:S01]  /*18b0*/  IMAD.WIDE.U32 R46, R55, 0x4, R44 ;  /* 0x00000004372e7825 */ /* 0x000fe200078e002c */
[-C--:B------:R-:W-:Y:S01]  /*18c0*/  IADD3 R57, PT, PT, R2, R95.reuse, RZ ;  /* 0x0000005f02397210 */ /* 0x080fe20007ffe0ff */
[----:B------:R0:W5:Y:S02]  /*18d0*/  LDG.E.CONSTANT R101, desc[UR6][R50.64] ;  /* 0x0000000632657981 */ /* 0x000164000c1e9900 */
[----:B------:R-:W-:Y:S02]  /*18e0*/  IMAD.IADD R55, R10, 0x1, R95 ;  /* 0x000000010a377824 */ /* 0x000fe400078e025f */
[----:B------:R1:W5:Y:S01]  /*18f0*/  LDG.E.CONSTANT R103, desc[UR6][R48.64] ;  /* 0x0000000630677981 */ /* 0x000362000c1e9900 */
[----:B0-----:R-:W-:Y:S01]  /*1900*/  IMAD.WIDE.U32 R50, R53, 0x4, R44 ;  /* 0x0000000435327825 */ /* 0x001fe200078e002c */
[----:B------:R-:W-:-:S03]  /*1910*/  IADD3 R53, PT, PT, R16, R95, RZ ;  /* 0x0000005f10357210 */ /* 0x000fc60007ffe0ff */
[--C-:B-1----:R-:W-:Y:S01]  /*1920*/  IMAD.WIDE.U32 R48, R55, 0x4, R44.reuse ;  /* 0x0000000437307825 */ /* 0x102fe200078e002c */
[----:B------:R0:W5:Y:S03]  /*1930*/  LDG.E.CONSTANT R119, desc[UR6][R50.64] ;  /* 0x0000000632777981 */ /* 0x000166000c1e9900 */
[----:B------:R-:W-:Y:S01]  /*1940*/  IMAD.WIDE.U32 R52, R53, 0x4, R44 ;  /* 0x0000000435347825 */ /* 0x000fe200078e002c */
[-C--:B------:R-:W-:Y:S02]  /*1950*/  IADD3 R55, PT, PT, R28, R95.reuse, RZ ;  /* 0x0000005f1c377210 */ /* 0x080fe40007ffe0ff */
[----:B0-----:R-:W-:-:S03]  /*1960*/  IADD3 R51, PT, PT, R14, R95, RZ ;  /* 0x0000005f0e337210 */ /* 0x001fc60007ffe0ff */
[----:B------:R-:W-:-:S04]  /*1970*/  IMAD.WIDE.U32 R54, R55, 0x4, R44 ;  /* 0x0000000437367825 */ /* 0x000fc800078e002c */
[----:B------:R-:W-:-:S06]  /*1980*/  IMAD.WIDE.U32 R50, R51, 0x4, R44 ;  /* 0x0000000433327825 */ /* 0x000fcc00078e002c */
[----:B------:R-:W5:Y:S04]  /*1990*/  LDG.E.CONSTANT R51, desc[UR6][R50.64] ;  /* 0x0000000632337981 */ /* 0x000f68000c1e9900 */
[----:B--2---:R0:W-:Y:S04]  /*19a0*/  STS [R58+0xe00], R105 ;  /* 0x000e00693a007388 */ /* 0x0041e80000000800 */
[----:B---3--:R1:W-:Y:S04]  /*19b0*/  STS [R58+0x2300], R113 ;  /* 0x002300713a007388 */ /* 0x0083e80000000800 */
[----:B0-----:R0:W2:Y:S04]  /*19c0*/  LDG.E.CONSTANT R105, desc[UR6][R46.64] ;  /* 0x000000062e697981 */ /* 0x0010a8000c1e9900 */
[----:B----4-:R3:W-:Y:S01]  /*19d0*/  STS [R58+0x1c00], R109 ;  /* 0x001c006d3a007388 */ /* 0x0107e20000000800 */
[----:B0-----:R-:W-:-:S03]  /*19e0*/  IMAD.WIDE.U32 R46, R57, 0x4, R44 ;  /* 0x00000004392e7825 */ /* 0x001fc600078e002c */
[----:B------:R0:W-:Y:S04]  /*19f0*/  STS [R58+0x1f80], R111 ;  /* 0x001f806f3a007388 */ /* 0x0001e80000000800 */
[----:B-1----:R1:W4:Y:S01]  /*1a00*/  LDG.E.CONSTANT R113, desc[UR6][R46.64] ;  /* 0x000000062e717981 */ /* 0x002322000c1e9900 */
[----:B------:R-:W-:-:S03]  /*1a10*/  IMAD.IADD R57, R34, 0x1, R95 ;  /* 0x0000000122397824 */ /* 0x000fc600078e025f */
[----:B---3--:R3:W4:Y:S04]  /*1a20*/  LDG.E.CONSTANT R109, desc[UR6][R52.64] ;  /* 0x00000006346d7981 */ /* 0x008728000c1e9900 */
[----:B0-----:R0:W4:Y:S01]  /*1a30*/  LDG.E.CONSTANT R111, desc[UR6][R48.64] ;  /* 0x00000006306f7981 */ /* 0x001122000c1e9900 */
[----:B-1----:R-:W-:Y:S01]  /*1a40*/  IADD3 R47, PT, PT, R0, R95, RZ ;  /* 0x0000005f002f7210 */ /* 0x002fe20007ffe0ff */
[--C-:B---3--:R-:W-:Y:S02]  /*1a50*/  IMAD.IADD R53, R22, 0x1, R95.reuse ;  /* 0x0000000116357824 */ /* 0x108fe400078e025f */
[--C-:B0-----:R-:W-:Y:S02]  /*1a60*/  IMAD.IADD R49, R8, 0x1, R95.reuse ;  /* 0x0000000108317824 */ /* 0x101fe400078e025f */
[----:B------:R-:W-:-:S02]  /*1a70*/  IMAD.IADD R95, R62, 0x1, R95 ;  /* 0x000000013e5f7824 */ /* 0x000fc400078e025f */
[----:B------:R-:W-:-:S04]  /*1a80*/  IMAD.WIDE.U32 R56, R57, 0x4, R44 ;  /* 0x0000000439387825 */ /* 0x000fc800078e002c */
[----:B------:R-:W-:-:S04]  /*1a90*/  IMAD.WIDE.U32 R52, R53, 0x4, R44 ;  /* 0x0000000435347825 */ /* 0x000fc800078e002c */
[--C-:B------:R-:W-:Y:S01]  /*1aa0*/  IMAD.WIDE.U32 R48, R49, 0x4, R44.reuse ;  /* 0x0000000431307825 */ /* 0x100fe200078e002c */
[----:B------:R0:W-:Y:S03]  /*1ab0*/  STS [R58+0x2a00], R117 ;  /* 0x002a00753a007388 */ /* 0x0001e60000000800 */
[--C-:B------:R-:W-:Y:S01]  /*1ac0*/  IMAD.WIDE.U32 R46, R47, 0x4, R44.reuse ;  /* 0x000000042f2e7825 */ /* 0x100fe200078e002c */
[----:B------:R1:W-:Y:S03]  /*1ad0*/  STS [R58+0x2680], R115 ;  /* 0x002680733a007388 */ /* 0x0003e60000000800 */
[----:B------:R-:W-:Y:S01]  /*1ae0*/  IMAD.WIDE.U32 R44, R95, 0x4, R44 ;  /* 0x000000045f2c7825 */ /* 0x000fe200078e002c */
[----:B------:R-:W3:Y:S04]  /*1af0*/  LDG.E.CONSTANT R53, desc[UR6][R52.64] ;  /* 0x0000000634357981 */ /* 0x000ee8000c1e9900 */
[----:B0-----:R0:W3:Y:S04]  /*1b00*/  LDG.E.CONSTANT R117, desc[UR6][R54.64] ;  /* 0x0000000636757981 */ /* 0x0010e8000c1e9900 */
[----:B-1----:R-:W3:Y:S04]  /*1b10*/  LDG.E.CONSTANT R115, desc[UR6][R56.64] ;  /* 0x0000000638737981 */ /* 0x002ee8000c1e9900 */
[----:B------:R1:W3:Y:S04]  /*1b20*/  LDG.E.CONSTANT R49, desc[UR6][R48.64] ;  /* 0x0000000630317981 */ /* 0x0002e8000c1e9900 */
[----:B------:R-:W3:Y:S04]  /*1b30*/  LDG.E.CONSTANT R55, desc[UR6][R44.64] ;  /* 0x000000062c377981 */ /* 0x000ee8000c1e9900 */
[----:B------:R-:W3:Y:S01]  /*1b40*/  LDG.E.CONSTANT R57, desc[UR6][R44.64+0x31000] ;  /* 0x031000062c397981 */ /* 0x000ee2000c1e9900 */
[----:B0-----:R-:W-:-:S02]  /*1b50*/  SHF.L.U32 R54, R72, 0x1, RZ ;  /* 0x0000000148367819 */ /* 0x001fc400000006ff */
[----:B-1----:R-:W-:Y:S01]  /*1b60*/  LOP3.LUT R48, R72, 0x3f, RZ, 0xc0, !PT ;  /* 0x0000003f48307812 */ /* 0x002fe200078ec0ff */
[----:B------:R0:W3:Y:S04]  /*1b70*/  LDG.E.CONSTANT R121, desc[UR6][R46.64] ;  /* 0x000000062e797981 */ /* 0x0000e8000c1e9900 */
[----:B------:R1:W-:Y:S04]  /*1b80*/  STS [R58+0x1500], R107 ;  /* 0x0015006b3a007388 */ /* 0x0003e80000000800 */
[----:B------:R-:W3:Y:S01]  /*1b90*/  LDG.E.CONSTANT R95, desc[UR6][R44.64+0x62000] ;  /* 0x062000062c5f7981 */ /* 0x000ee2000c1e9900 */
[----:B0-----:R-:W-:-:S02]  /*1ba0*/  LOP3.LUT R46, R48, 0x20, RZ, 0x3c, !PT ;  /* 0x00000020302e7812 */ /* 0x001fc400078e3cff */
[----:B------:R-:W-:Y:S01]  /*1bb0*/  IADD3 R48, PT, PT, R54, 0x8c0, RZ ;  /* 0x000008c036307810 */ /* 0x000fe20007ffe0ff */
[----:B-1----:R0:W3:Y:S02]  /*1bc0*/  LDG.E.CONSTANT R107, desc[UR6][R44.64+0x93000] ;  /* 0x093000062c6b7981 */ /* 0x0020e4000c1e9900 */
[----:B------:R-:W-:Y:S01]  /*1bd0*/  IMAD.IADD R46, R71, 0x1, R46 ;  /* 0x00000001472e7824 */ /* 0x000fe200078e022e */
[----:B0-----:R-:W-:-:S05]  /*1be0*/  LOP3.LUT R45, R48, 0xb80, RZ, 0xc0, !PT ;  /* 0x00000b80302d7812 */ /* 0x001fca00078ec0ff */
[----:B------:R-:W-:Y:S02]  /*1bf0*/  IMAD.IADD R76, R46, 0x1, R45 ;  /* 0x000000012e4c7824 */ /* 0x000fe400078e022d */
[----:B------:R-:W0:Y:S01]  /*1c00*/  LDC.64 R44, c[0x0][0x388] ;  /* 0x0000e200ff2c7b82 */ /* 0x000e220000000a00 */
[----:B------:R-:W-:Y:S01]  /*1c10*/  VIADD R47, R54, 0x540 ;  /* 0x00000540362f7836 */ /* 0x000fe20000000000 */
[----:B------:R-:W-:-:S04]  /*1c20*/  ISETP.GT.U32.AND P0, PT, R72, 0x3f, PT ;  /* 0x0000003f4800780c */ /* 0x000fc80003f04070 */
[----:B------:R-:W-:Y:S01]  /*1c30*/  LOP3.LUT R47, R47, 0x780, RZ, 0xc0, !PT ;  /* 0x000007802f2f7812 */ /* 0x000fe200078ec0ff */
[----:B-----5:R1:W-:Y:S03]  /*1c40*/  STS [R58+0x5780], R51 ;  /* 0x005780333a007388 */ /* 0x0203e60000000800 */
[----:B------:R-:W-:Y:S02]  /*1c50*/  IADD3 R56, PT, PT, R46, R47, RZ ;  /* 0x0000002f2e387210 */ /* 0x000fe40007ffe0ff */
[C---:B------:R-:W-:Y:S02]  /*1c60*/  LEA R47, R91.reuse, R65, 0x6 ;  /* 0x000000415b2f7211 */ /* 0x040fe400078e30ff */
[----:B-1----:R-:W-:Y:S01]  /*1c70*/  LEA R51, R91, R70, 0x6 ;  /* 0x000000465b337211 */ /* 0x002fe200078e30ff */
[----:B------:R1:W-:Y:S01]  /*1c80*/  STS [R58+0x2d80], R101 ;  /* 0x002d80653a007388 */ /* 0x0003e20000000800 */
[----:B------:R-:W-:-:S02]  /*1c90*/  @!P0 IMAD.IADD R78, R71, 0x1, R72 ;  /* 0x00000001474e8824 */ /* 0x000fc400078e0248 */
[----:B0-----:R-:W-:-:S04]  /*1ca0*/  IMAD.WIDE.U32 R46, R47, 0x4, R44 ;  /* 0x000000042f2e7825 */ /* 0x001fc800078e002c */
[----:B------:R-:W-:Y:S01]  /*1cb0*/  IMAD.WIDE.U32 R50, R51, 0x4, R44 ;  /* 0x0000000433327825 */ /* 0x000fe200078e002c */
[----:B------:R0:W-:Y:S03]  /*1cc0*/  STS [R58+0x3480], R103 ;  /* 0x003480673a007388 */ /* 0x0001e60000000800 */
[C---:B-1----:R-:W-:Y:S01]  /*1cd0*/  IMAD R101, R91.reuse, 0x40, R67 ;  /* 0x000000405b657824 */ /* 0x042fe200078e0243 */
[----:B------:R1:W-:Y:S04]  /*1ce0*/  STS [R58+0x380], R59 ;  /* 0x0003803b3a007388 */ /* 0x0003e80000000800 */
[----:B------:R-:W-:Y:S04]  /*1cf0*/  STS [R58+0xa80], R93 ;  /* 0x000a805d3a007388 */ /* 0x000fe80000000800 */
[----:B0-----:R0:W5:Y:S04]  /*1d00*/  LDG.E.CONSTANT R103, desc[UR6][R50.64] ;  /* 0x0000000632677981 */ /* 0x001168000c1e9900 */
[----:B-1----:R1:W5:Y:S01]  /*1d10*/  LDG.E.CONSTANT R59, desc[UR6][R46.64] ;  /* 0x000000062e3b7981 */ /* 0x002362000c1e9900 */
[----:B0-----:R-:W-:-:S03]  /*1d20*/  LEA R51, R91, R64, 0x6 ;  /* 0x000000405b337211 */ /* 0x001fc600078e30ff */
[----:B------:R-:W-:Y:S01]  /*1d30*/  STS [R58+0x1180], R99 ;  /* 0x001180633a007388 */ /* 0x000fe20000000800 */
[----:B-1----:R-:W-:Y:S01]  /*1d40*/  LEA R47, R91, R66, 0x6 ;  /* 0x000000425b2f7211 */ /* 0x002fe200078e30ff */
[----:B------:R-:W-:-:S04]  /*1d50*/  IMAD.WIDE.U32 R50, R51, 0x4, R44 ;  /* 0x0000000433327825 */ /* 0x000fc800078e002c */
[----:B------:R-:W-:Y:S01]  /*1d60*/  IMAD.WIDE.U32 R46, R47, 0x4, R44 ;  /* 0x000000042f2e7825 */ /* 0x000fe200078e002c */
[----:B------:R-:W-:Y:S04]  /*1d70*/  STS [R58+0x700], R97 ;  /* 0x000700613a007388 */ /* 0x000fe80000000800 */
[----:B------:R-:W5:Y:S04]  /*1d80*/  LDG.E.CONSTANT R51, desc[UR6][R50.64] ;  /* 0x0000000632337981 */ /* 0x000f68000c1e9900 */
[----:B------:R-:W5:Y:S04]  /*1d90*/  LDG.E.CONSTANT R47, desc[UR6][R46.64] ;  /* 0x000000062e2f7981 */ /* 0x000f68000c1e9900 */
[----:B--2---:R0:W-:Y:S02]  /*1da0*/  STS [R58+0x3800], R105 ;  /* 0x003800693a007388 */ /* 0x0041e40000000800 */
[----:B0-----:R-:W-:-:S02]  /*1db0*/  @!P0 LEA R105, R91, R78, 0x6 ;  /* 0x0000004e5b698211 */ /* 0x001fc400078e30ff */
[----:B----4-:R-:W-:Y:S04]  /*1dc0*/  STS [R58+0x3f00], R109 ;  /* 0x003f006d3a007388 */ /* 0x010fe80000000800 */
[----:B------:R-:W-:Y:S04]  /*1dd0*/  STS [R58+0x4280], R111 ;  /* 0x0042806f3a007388 */ /* 0x000fe80000000800 */
[----:B------:R-:W-:Y:S04]  /*1de0*/  STS [R58+0x4600], R113 ;  /* 0x004600713a007388 */ /* 0x000fe80000000800 */
[----:B---3--:R0:W-:Y:S02]  /*1df0*/  STS [R58+0x5400], R53 ;  /* 0x005400353a007388 */ /* 0x0081e40000000800 */
[----:B0-----:R-:W-:-:S02]  /*1e00*/  LEA R53, R91, R69, 0x6 ;  /* 0x000000455b357211 */ /* 0x001fc400078e30ff */
[----:B------:R0:W-:Y:S04]  /*1e10*/  STS [R58], R55 ;  /* 0x000000373a007388 */ /* 0x0001e80000000800 */
[----:B------:R1:W-:Y:S01]  /*1e20*/  STS [R58+0x1880], R57 ;  /* 0x001880393a007388 */ /* 0x0003e20000000800 */
[----:B0-----:R-:W-:-:S04]  /*1e30*/  LOP3.LUT R55, R54, 0x180, RZ, 0xc0, !PT ;  /* 0x0000018036377812 */ /* 0x001fc800078ec0ff */
[----:B------:R-:W-:Y:S02]  /*1e40*/  LOP3.LUT R54, R55, 0x3f, R72, 0xf8, !PT ;  /* 0x0000003f37367812 */ /* 0x000fe400078ef848 */
[----:B-1----:R-:W-:Y:S01]  /*1e50*/  LEA R57, R91, R76, 0x6 ;  /* 0x0000004c5b397211 */ /* 0x002fe200078e30ff */
[----:B------:R0:W-:Y:S01]  /*1e60*/  STS [R58+0x5b00], R49 ;  /* 0x005b00313a007388 */ /* 0x0001e20000000800 */
[----:B------:R-:W-:Y:S01]  /*1e70*/  IADD3 R76, PT, PT, R71, R54, RZ ;  /* 0x00000036474c7210 */ /* 0x000fe20007ffe0ff */
[----:B------:R-:W-:Y:S01]  /*1e80*/  IMAD.WIDE.U32 R52, R53, 0x4, R44 ;  /* 0x0000000435347825 */ /* 0x000fe200078e002c */
[----:B------:R-:W-:-:S03]  /*1e90*/  LEA R55, R91, R56, 0x6 ;  /* 0x000000385b377211 */ /* 0x000fc600078e30ff */
[----:B------:R-:W-:Y:S01]  /*1ea0*/  IMAD R93, R91, 0x40, R76 ;  /* 0x000000405b5d7824 */ /* 0x000fe200078e024c */
[----:B------:R1:W2:Y:S01]  /*1eb0*/  LDG.E.CONSTANT R109, desc[UR6][R52.64] ;  /* 0x00000006346d7981 */ /* 0x0002a2000c1e9900 */
[----:B0-----:R-:W-:-:S04]  /*1ec0*/  IMAD.WIDE.U32 R48, R101, 0x4, R44 ;  /* 0x0000000465307825 */ /* 0x001fc800078e002c */
[----:B------:R-:W-:Y:S01]  /*1ed0*/  IMAD R101, R91, 0x40, R68 ;  /* 0x000000405b657824 */ /* 0x000fe200078e0244 */
[----:B------:R0:W3:Y:S01]  /*1ee0*/  LDG.E.CONSTANT R99, desc[UR6][R48.64] ;  /* 0x0000000630637981 */ /* 0x0000e2000c1e9900 */
[----:B------:R-:W-:-:S04]  /*1ef0*/  IMAD.WIDE.U32 R54, R55, 0x4, R44 ;  /* 0x0000000437367825 */ /* 0x000fc800078e002c */
[--C-:B------:R-:W-:Y:S01]  /*1f00*/  IMAD.WIDE.U32 R56, R57, 0x4, R44.reuse ;  /* 0x0000000439387825 */ /* 0x100fe200078e002c */
[----:B------:R4:W-:Y:S03]  /*1f10*/  STS [R58+0x4d00], R115 ;  /* 0x004d00733a007388 */ /* 0x0009e60000000800 */
[--C-:B-1----:R-:W-:Y:S01]  /*1f20*/  IMAD.WIDE.U32 R52, R101, 0x4, R44.reuse ;  /* 0x0000000465347825 */ /* 0x102fe200078e002c */
[----:B------:R-:W3:Y:S03]  /*1f30*/  LDG.E.CONSTANT R91, desc[UR6][R54.64] ;  /* 0x00000006365b7981 */ /* 0x000ee6000c1e9900 */
[--C-:B0-----:R-:W-:Y:S01]  /*1f40*/  @!P0 IMAD.WIDE.U32 R48, R105, 0x4, R44.reuse ;  /* 0x0000000469308825 */ /* 0x101fe200078e002c */
[----:B------:R-:W3:Y:S03]  /*1f50*/  LDG.E.CONSTANT R97, desc[UR6][R56.64] ;  /* 0x0000000638617981 */ /* 0x000ee6000c1e9900 */
[----:B------:R-:W-:Y:S01]  /*1f60*/  IMAD.WIDE.U32 R44, R93, 0x4, R44 ;  /* 0x000000045d2c7825 */ /* 0x000fe200078e002c */
[----:B------:R-:W3:Y:S04]  /*1f70*/  LDG.E.CONSTANT R53, desc[UR6][R52.64] ;  /* 0x0000000634357981 */ /* 0x000ee8000c1e9900 */
[----:B------:R-:W3:Y:S04]  /*1f80*/  @!P0 LDG.E.CONSTANT R49, desc[UR6][R48.64+0x7e00] ;  /* 0x007e000630318981 */ /* 0x000ee8000c1e9900 */
[----:B------:R-:W3:Y:S04]  /*1f90*/  LDG.E.CONSTANT R54, desc[UR6][R44.64] ;  /* 0x000000062c367981 */ /* 0x000ee8000c1e9900 */
[----:B------:R-:W3:Y:S04]  /*1fa0*/  LDG.E.CONSTANT R55, desc[UR6][R44.64+0xe00] ;  /* 0x000e00062c377981 */ /* 0x000ee8000c1e9900 */
[----:B------:R-:W3:Y:S04]  /*1fb0*/  LDG.E.CONSTANT R57, desc[UR6][R44.64+0x1c00] ;  /* 0x001c00062c397981 */ /* 0x000ee8000c1e9900 */
[----:B------:R-:W3:Y:S04]  /*1fc0*/  LDG.E.CONSTANT R93, desc[UR6][R44.64+0x2a00] ;  /* 0x002a00062c5d7981 */ /* 0x000ee8000c1e9900 */
[----:B------:R-:W3:Y:S04]  /*1fd0*/  LDG.E.CONSTANT R101, desc[UR6][R44.64+0x3800] ;  /* 0x003800062c657981 */ /* 0x000ee8000c1e9900 */
[----:B------:R-:W3:Y:S04]  /*1fe0*/  LDG.E.CONSTANT R105, desc[UR6][R44.64+0x4600] ;  /* 0x004600062c697981 */ /* 0x000ee8000c1e9900 */
[----:B------:R-:W3:Y:S04]  /*1ff0*/  LDG.E.CONSTANT R111, desc[UR6][R44.64+0x5400] ;  /* 0x005400062c6f7981 */ /* 0x000ee8000c1e9900 */
[----:B------:R-:W3:Y:S04]  /*2000*/  LDG.E.CONSTANT R113, desc[UR6][R44.64+0x6200] ;  /* 0x006200062c717981 */ /* 0x000ee8000c1e9900 */
[----:B----4-:R-:W4:Y:S01]  /*2010*/  LDG.E.CONSTANT R115, desc[UR6][R44.64+0x7000] ;  /* 0x007000062c737981 */ /* 0x010f22000c1e9900 */
[----:B------:R-:W-:-:S04]  /*2020*/  UIADD3 UR4, UPT, UPT, UR4, 0x6200, URZ ;  /* 0x0000620004047890 */ /* 0x000fc8000fffe0ff */
[----:B------:R-:W-:Y:S01]  /*2030*/  ULEA UR4, UR5, UR4, 0x18 ;  /* 0x0000000405047291 */ /* 0x000fe2000f8ec0ff */
[----:B------:R0:W-:Y:S05]  /*2040*/  STS [R58+0x3b80], R119 ;  /* 0x003b80773a007388 */ /* 0x0001ea0000000800 */
[----:B------:R-:W-:Y:S01]  /*2050*/  LEA R46, R72, UR4, 0x2 ;  /* 0x00000004482e7c11 */ /* 0x000fe2000f8e10ff */
[----:B------:R0:W-:Y:S04]  /*2060*/  STS [R58+0x5080], R117 ;  /* 0x005080753a007388 */ /* 0x0001e80000000800 */
[----:B------:R0:W-:Y:S04]  /*2070*/  STS [R58+0x5e80], R121 ;  /* 0x005e80793a007388 */ /* 0x0001e80000000800 */
[----:B------:R0:W-:Y:S04]  /*2080*/  STS [R58+0x3100], R95 ;  /* 0x0031005f3a007388 */ /* 0x0001e80000000800 */
[----:B------:R0:W-:Y:S04]  /*2090*/  STS [R58+0x4980], R107 ;  /* 0x0049806b3a007388 */ /* 0x0001e80000000800 */
[----:B-----5:R0:W-:Y:S04]  /*20a0*/  STS [R46+0x380], R59 ;  /* 0x0003803b2e007388 */ /* 0x0201e80000000800 */
[----:B------:R0:W-:Y:S04]  /*20b0*/  STS [R46+0x1f80], R103 ;  /* 0x001f80672e007388 */ /* 0x0001e80000000800 */
[----:B------:R0:W-:Y:S04]  /*20c0*/  STS [R46+0x3480], R47 ;  /* 0x0034802f2e007388 */ /* 0x0001e80000000800 */
[----:B------:R0:W-:Y:S01]  /*20d0*/  STS [R46+0x3b80], R51 ;  /* 0x003b80332e007388 */ /* 0x0001e20000000800 */
[----:B------:R-:W-:Y:S01]  /*20e0*/  LEA R76, R74, UR4, 0xa ;  /* 0x000000044a4c7c11 */ /* 0x000fe2000f8e50ff */
[----:B------:R-:W-:-:S04]  /*20f0*/  UPLOP3.LUT UP1, UPT, UPT, UPT, UP0, 0x80, 0x8 ;  /* 0x000000000008789c */ /* 0x000fc80003f2f000 */
[----:B------:R-:W-:Y:S01]  /*2100*/  VIADD R76, R76, 0x200 ;  /* 0x000002004c4c7836 */ /* 0x000fe20000000000 */
[----:B------:R-:W-:Y:S01]  /*2110*/  UMOV UR4, 0xa8 ;  /* 0x000000a800047882 */ /* 0x000fe20000000000 */
[----:B--2---:R0:W-:Y:S04]  /*2120*/  STS [R46+0x2680], R109 ;  /* 0x0026806d2e007388 */ /* 0x0041e80000000800 */
[----:B---3--:R0:W-:Y:S04]  /*2130*/  STS [R46+0x1880], R99 ;  /* 0x001880632e007388 */ /* 0x0081e80000000800 */
[----:B------:R0:W-:Y:S04]  /*2140*/  STS [R46+0xa80], R91 ;  /* 0x000a805b2e007388 */ /* 0x0001e80000000800 */
[----:B------:R0:W-:Y:S04]  /*2150*/  STS [R46+0x1180], R97 ;  /* 0x001180612e007388 */ /* 0x0001e80000000800 */
[----:B------:R0:W-:Y:S04]  /*2160*/  STS [R46+0x2d80], R53 ;  /* 0x002d80352e007388 */ /* 0x0001e80000000800 */
[----:B------:R0:W-:Y:S04]  /*2170*/  @!P0 STS [R46+0x3f00], R49 ;  /* 0x003f00312e008388 */ /* 0x0001e80000000800 */
[----:B------:R0:W-:Y:S04]  /*2180*/  STS [R46], R54 ;  /* 0x000000362e007388 */ /* 0x0001e80000000800 */
[----:B------:R0:W-:Y:S04]  /*2190*/  STS [R46+0x700], R55 ;  /* 0x000700372e007388 */ /* 0x0001e80000000800 */
[----:B------:R0:W-:Y:S04]  /*21a0*/  STS [R46+0xe00], R57 ;  /* 0x000e00392e007388 */ /* 0x0001e80000000800 */
[----:B------:R0:W-:Y:S04]  /*21b0*/  STS [R46+0x1500], R93 ;  /* 0x0015005d2e007388 */ /* 0x0001e80000000800 */
[----:B------:R0:W-:Y:S04]  /*21c0*/  STS [R46+0x1c00], R101 ;  /* 0x001c00652e007388 */ /* 0x0001e80000000800 */
[----:B------:R0:W-:Y:S04]  /*21d0*/  STS [R46+0x2300], R105 ;  /* 0x002300692e007388 */ /* 0x0001e80000000800 */
[----:B------:R0:W-:Y:S04]  /*21e0*/  STS [R46+0x2a00], R111 ;  /* 0x002a006f2e007388 */ /* 0x0001e80000000800 */
[----:B------:R0:W-:Y:S04]  /*21f0*/  STS [R46+0x3100], R113 ;  /* 0x003100712e007388 */ /* 0x0001e80000000800 */
[----:B----4-:R0:W-:Y:S01]  /*2200*/  STS [R46+0x3800], R115 ;  /* 0x003800732e007388 */ /* 0x0101e20000000800 */
[----:B------:R-:W-:Y:S06]  /*2210*/  BAR.SYNC.DEFER_BLOCKING 0x0 ;  /* 0x0000000000007b1d */ /* 0x000fec0000010000 */
.L_x_0:
[----:B------:R-:W-:Y:S04]  /*2220*/  LDS R98, [R75+UR4+-0xa8] ;  /* 0xffff58044b627984 */ /* 0x000fe80008000800 */
[----:B0-----:R-:W0:Y:S04]  /*2230*/  LDS.128 R48, [R76+-0x100] ;  /* 0xffff00004c307984 */ /* 0x001e280000000c00 */
[----:B------:R-:W1:Y:S04]  /*2240*/  LDS R104, [R75+UR4+-0x38] ;  /* 0xffffc8044b687984 */ /* 0x000e680008000800 */
[----:B------:R-:W2:Y:S04]  /*2250*/  LDS R106, [R75+UR4] ;  /* 0x000000044b6a7984 */ /* 0x000ea80008000800 */
[----:B------:R-:W3:Y:S04]  /*2260*/  LDS R108, [R75+UR4+0x38] ;  /* 0x000038044b6c7984 */ /* 0x000ee80008000800 */
[----:B------:R-:W4:Y:S04]  /*2270*/  LDS R102, [R75+UR4+-0x70] ;  /* 0xffff90044b667984 */ /* 0x000f280008000800 */
[----:B------:R-:W5:Y:S04]  /*2280*/  LDS R110, [R75+UR4+0x70] ;  /* 0x000070044b6e7984 */ /* 0x000f680008000800 */
[----:B------:R-:W5:Y:S04]  /*2290*/  LDS.128 R44, [R76+-0x200] ;  /* 0xfffe00004c2c7984 */ /* 0x000f680000000c00 */
[----:B------:R-:W5:Y:S04]  /*22a0*/  LDS R112, [R75+UR4+0xa8] ;  /* 0x0000a8044b707984 */ /* 0x000f680008000800 */
[----:B------:R-:W5:Y:S04]  /*22b0*/  LDS.128 R52, [R76] ;  /* 0x000000004c347984 */ /* 0x000f680000000c00 */
[----:B------:R1:W5:Y:S01]  /*22c0*/  LDS.128 R56, [R76+0x100] ;  /* 0x000100004c387984 */ /* 0x0003620000000c00 */
[----:B0-----:R-:W-:-:S03]  /*22d0*/  FFMA R114, R98, R48, R3 ;  /* 0x0000003062727223 */ /* 0x001fc60000000003 */
[----:B------:R-:W0:Y:S01]  /*22e0*/  LDS R3, [R75+UR4+0xe0] ;  /* 0x0000e0044b037984 */ /* 0x000e220008000800 */
[-C--:B-1----:R-:W-:Y:S01]  /*22f0*/  FFMA R118, R104, R48.reuse, R7 ;  /* 0x0000003068767223 */ /* 0x082fe20000000007 */
[----:B------:R-:W-:Y:S02]  /*2300*/  IADD3 R76, PT, PT, R76, 0x10, RZ ;  /* 0x000000104c4c7810 */ /* 0x000fe40007ffe0ff */
[----:B------:R-:W1:Y:S01]  /*2310*/  LDS R7, [R75+UR4+0x118] ;  /* 0x000118044b077984 */ /* 0x000e620008000800 */
[----:B--2---:R-:W-:-:S03]  /*2320*/  FFMA R92, R106, R48, R9 ;  /* 0x000000306a5c7223 */ /* 0x004fc60000000009 */
[----:B------:R-:W2:Y:S01]  /*2330*/  LDS R9, [R75+UR4+0x150] ;  /* 0x000150044b097984 */ /* 0x000ea20008000800 */
[----:B---3--:R-:W-:-:S03]  /*2340*/  FFMA R90, R108, R48, R11 ;  /* 0x000000306c5a7223 */ /* 0x008fc6000000000b */
[----:B------:R-:W3:Y:S01]  /*2350*/  LDS R11, [R75+UR4+0x188] ;  /* 0x000188044b0b7984 */ /* 0x000ee20008000800 */
[-C--:B----4-:R-:W-:Y:S01]  /*2360*/  FFMA R116, R102, R48.reuse, R5 ;  /* 0x0000003066747223 */ /* 0x090fe20000000005 */
[----:B-----5:R-:W-:Y:S02]  /*2370*/  FFMA R88, R110, R48, R13 ;  /* 0x000000306e587223 */ /* 0x020fe4000000000d */
[----:B------:R-:W4:Y:S01]  /*2380*/  LDS R13, [R75+UR4+0x1c0] ;  /* 0x0001c0044b0d7984 */ /* 0x000f220008000800 */
[----:B------:R-:W-:Y:S01]  /*2390*/  FFMA R100, R98, R44, R89 ;  /* 0x0000002c62647223 */ /* 0x000fe20000000059 */
[C---:B------:R-:W-:Y:S01]  /*23a0*/  FFMA R86, R44.reuse, R102, R87 ;  /* 0x000000662c567223 */ /* 0x040fe20000000057 */
[C---:B------:R-:W-:Y:S01]  /*23b0*/  FFMA R82, R44.reuse, R104, R85 ;  /* 0x000000682c527223 */ /* 0x040fe20000000055 */
[----:B------:R-:W-:Y:S01]  /*23c0*/  FFMA R78, R44, R106, R83 ;  /* 0x0000006a2c4e7223 */ /* 0x000fe20000000053 */
[----:B------:R-:W-:Y:S01]  /*23d0*/  FFMA R48, R112, R48, R15 ;  /* 0x0000003070307223 */ /* 0x000fe2000000000f */
[C---:B------:R-:W-:Y:S01]  /*23e0*/  FFMA R80, R44.reuse, R108, R81 ;  /* 0x0000006c2c507223 */ /* 0x040fe20000000051 */
[----:B------:R-:W5:Y:S01]  /*23f0*/  LDS R15, [R75+UR4+0x1f8] ;  /* 0x0001f8044b0f7984 */ /* 0x000f620008000800 */
[----:B------:R-:W-:Y:S01]  /*2400*/  FFMA R84, R44, R110, R79 ;  /* 0x0000006e2c547223 */ /* 0x000fe2000000004f */
[-C--:B------:R-:W-:Y:S01]  /*2410*/  FFMA R120, R98, R52.reuse, R17 ;  /* 0x0000003462787223 */ /* 0x080fe20000000011 */
[-C--:B------:R-:W-:Y:S01]  /*2420*/  FFMA R122, R102, R52.reuse, R19 ;  /* 0x00000034667a7223 */ /* 0x080fe20000000013 */
[-C--:B------:R-:W-:Y:S01]  /*2430*/  FFMA R124, R104, R52.reuse, R21 ;  /* 0x00000034687c7223 */ /* 0x080fe20000000015 */
[----:B------:R-:W-:Y:S01]  /*2440*/  FFMA R23, R106, R52, R23 ;  /* 0x000000346a177223 */ /* 0x000fe20000000017 */
[----:B------:R-:W-:Y:S01]  /*2450*/  FFMA R98, R98, R56, R31 ;  /* 0x0000003862627223 */ /* 0x000fe2000000001f */
[-C--:B------:R-:W-:Y:S01]  /*2460*/  FFMA R96, R108, R52.reuse, R25 ;  /* 0x000000346c607223 */ /* 0x080fe20000000019 */
[----:B------:R-:W-:Y:S01]  /*2470*/  FFMA R94, R110, R52, R27 ;  /* 0x000000346e5e7223 */ /* 0x000fe2000000001b */
[-C--:B------:R-:W-:Y:S01]  /*2480*/  FFMA R102, R102, R56.reuse, R33 ;  /* 0x0000003866667223 */ /* 0x080fe20000000021 */
[-C--:B------:R-:W-:Y:S01]  /*2490*/  FFMA R104, R104, R56.reuse, R35 ;  /* 0x0000003868687223 */ /* 0x080fe20000000023 */
[-C--:B------:R-:W-:Y:S01]  /*24a0*/  FFMA R106, R106, R56.reuse, R37 ;  /* 0x000000386a6a7223 */ /* 0x080fe20000000025 */
[-C--:B------:R-:W-:Y:S01]  /*24b0*/  FFMA R108, R108, R56.reuse, R39 ;  /* 0x000000386c6c7223 */ /* 0x080fe20000000027 */
[-C--:B------:R-:W-:Y:S01]  /*24c0*/  FFMA R110, R110, R56.reuse, R41 ;  /* 0x000000386e6e7223 */ /* 0x080fe20000000029 */
[----:B------:R-:W-:Y:S01]  /*24d0*/  FFMA R56, R112, R56, R43 ;  /* 0x0000003870387223 */ /* 0x000fe2000000002b */
[----:B------:R-:W-:Y:S01]  /*24e0*/  FFMA R44, R44, R112, R77 ;  /* 0x000000702c2c7223 */ /* 0x000fe2000000004d */
[C---:B0-----:R-:W-:Y:S01]  /*24f0*/  FFMA R5, R3.reuse, R45, R100 ;  /* 0x0000002d03057223 */ /* 0x041fe20000000064 */
[C---:B------:R-:W-:Y:S01]  /*2500*/  FFMA R19, R3.reuse, R49, R114 ;  /* 0x0000003103137223 */ /* 0x040fe20000000072 */
[C---:B------:R-:W-:Y:S01]  /*2510*/  FFMA R31, R3.reuse, R53, R120 ;  /* 0x00000035031f7223 */ /* 0x040fe20000000078 */
[----:B------:R-:W-:Y:S01]  /*2520*/  FFMA R43, R3, R57, R98 ;  /* 0x00000039032b7223 */ /* 0x000fe20000000062 */
[----:B------:R-:W0:Y:S01]  /*2530*/  LDS R17, [R75+UR4+0x230] ;  /* 0x000230044b117984 */ /* 0x000e220008000800 */
[C---:B-1----:R-:W-:Y:S01]  /*2540*/  FFMA R3, R7.reuse, R45, R86 ;  /* 0x0000002d07037223 */ /* 0x042fe20000000056 */
[C---:B------:R-:W-:Y:S01]  /*2550*/  FFMA R21, R7.reuse, R49, R116 ;  /* 0x0000003107157223 */ /* 0x040fe20000000074 */
[C---:B------:R-:W-:Y:S01]  /*2560*/  FFMA R33, R7.reuse, R53, R122 ;  /* 0x0000003507217223 */ /* 0x040fe2000000007a */
[----:B------:R-:W-:Y:S01]  /*2570*/  FFMA R77, R7, R57, R102 ;  /* 0x00000039074d7223 */ /* 0x000fe20000000066 */
[----:B------:R-:W1:Y:S01]  /*2580*/  LDS R86, [R75+UR4+0x268] ;  /* 0x000268044b567984 */ /* 0x000e620008000800 */
[C---:B--2---:R-:W-:Y:S01]  /*2590*/  FFMA R7, R9.reuse, R45, R82 ;  /* 0x0000002d09077223 */ /* 0x044fe20000000052 */
[C---:B------:R-:W-:Y:S01]  /*25a0*/  FFMA R25, R9.reuse, R49, R118 ;  /* 0x0000003109197223 */ /* 0x040fe20000000076 */
[C---:B------:R-:W-:Y:S01]  /*25b0*/  FFMA R35, R9.reuse, R53, R124 ;  /* 0x0000003509237223 */ /* 0x040fe2000000007c */
[----:B------:R-:W2:Y:S01]  /*25c0*/  LDS R82, [R75+UR4+0x2a0] ;  /* 0x0002a0044b527984 */ /* 0x000ea20008000800 */
[----:B------:R-:W-:Y:S01]  /*25d0*/  FFMA R79, R9, R57, R104 ;  /* 0x00000039094f7223 */ /* 0x000fe20000000068 */
[C---:B---3--:R-:W-:Y:S01]  /*25e0*/  FFMA R9, R11.reuse, R45, R78 ;  /* 0x0000002d0b097223 */ /* 0x048fe2000000004e */
[C---:B------:R-:W-:Y:S01]  /*25f0*/  FFMA R27, R11.reuse, R49, R92 ;  /* 0x000000310b1b7223 */ /* 0x040fe2000000005c */
[C---:B------:R-:W-:Y:S01]  /*2600*/  FFMA R37, R11.reuse, R53, R23 ;  /* 0x000000350b257223 */ /* 0x040fe20000000017 */
[----:B------:R-:W-:Y:S01]  /*2610*/  FFMA R81, R11, R57, R106 ;  /* 0x000000390b517223 */ /* 0x000fe2000000006a */
[----:B------:R-:W3:Y:S01]  /*2620*/  LDS R98, [R75+UR4+0x2d8] ;  /* 0x0002d8044b627984 */ /* 0x000ee20008000800 */
[C---:B----4-:R-:W-:Y:S01]  /*2630*/  FFMA R11, R13.reuse, R45, R80 ;  /* 0x0000002d0d0b7223 */ /* 0x050fe20000000050 */
[C---:B------:R-:W-:Y:S01]  /*2640*/  FFMA R23, R13.reuse, R49, R90 ;  /* 0x000000310d177223 */ /* 0x040fe2000000005a */
[C---:B------:R-:W-:Y:S01]  /*2650*/  FFMA R39, R13.reuse, R53, R96 ;  /* 0x000000350d277223 */ /* 0x040fe20000000060 */
[----:B------:R-:W-:Y:S01]  /*2660*/  FFMA R83, R13, R57, R108 ;  /* 0x000000390d537223 */ /* 0x000fe2000000006c */
[----:B------:R-:W-:Y:S01]  /*2670*/  FFMA R52, R112, R52, R29 ;  /* 0x0000003470347223 */ /* 0x000fe2000000001d */
[----:B------:R-:W4:Y:S01]  /*2680*/  LDS R92, [R75+UR4+0x310] ;  /* 0x000310044b5c7984 */ /* 0x000f220008000800 */
[C---:B-----5:R-:W-:Y:S01]  /*2690*/  FFMA R13, R15.reuse, R45, R84 ;  /* 0x0000002d0f0d7223 */ /* 0x060fe20000000054 */
[C---:B------:R-:W-:Y:S01]  /*26a0*/  FFMA R29, R15.reuse, R49, R88 ;  /* 0x000000310f1d7223 */ /* 0x040fe20000000058 */
[C---:B------:R-:W-:Y:S01]  /*26b0*/  FFMA R41, R15.reuse, R53, R94 ;  /* 0x000000350f297223 */ /* 0x040fe2000000005e */
[----:B------:R-:W5:Y:S01]  /*26c0*/  LDS R84, [R75+UR4+0x348] ;  /* 0x000348044b547984 */ /* 0x000f620008000800 */
[----:B------:R-:W-:-:S03]  /*26d0*/  FFMA R15, R15, R57, R110 ;  /* 0x000000390f0f7223 */ /* 0x000fc6000000006e */
[----:B------:R-:W5:Y:S04]  /*26e0*/  LDS R88, [R75+UR4+0x380] ;  /* 0x000380044b587984 */ /* 0x000f680008000800 */
[----:B------:R-:W5:Y:S04]  /*26f0*/  LDS R90, [R75+UR4+0x3b8] ;  /* 0x0003b8044b5a7984 */ /* 0x000f680008000800 */
[----:B------:R-:W5:Y:S01]  /*2700*/  LDS R78, [R75+UR4+0x4d0] ;  /* 0x0004d0044b4e7984 */ /* 0x000f620008000800 */
        /* <DEDUP_REMOVED lines=9> */
[C---:B--2---:R-:W-:Y:S01]  /*27a0*/  FFMA R87, R82.reuse, R46, R3 ;  /* 0x0000002e52577223 */ /* 0x044fe20000000003 */
[C---:B------:R-:W-:Y:S01]  /*27b0*/  FFMA R86, R82.reuse, R50, R21 ;  /* 0x0000003252567223 */ /* 0x040fe20000000015 */
[----:B------:R-:W1:Y:S01]  /*27c0*/  LDS R52, [R75+UR4+0x460] ;  /* 0x000460044b347984 */ /* 0x000e620008000800 */
[C---:B------:R-:W-:Y:S01]  /*27d0*/  FFMA R102, R82.reuse, R54, R33 ;  /* 0x0000003652667223 */ /* 0x040fe20000000021 */
[----:B------:R-:W-:-:S02]  /*27e0*/  FFMA R114, R82, R58, R77 ;  /* 0x0000003a52727223 */ /* 0x000fc4000000004d */
[----:B------:R-:W2:Y:S01]  /*27f0*/  LDS R56, [R75+UR4+0x498] ;  /* 0x000498044b387984 */ /* 0x000ea20008000800 */
[C---:B---3--:R-:W-:Y:S01]  /*2800*/  FFMA R7, R98.reuse, R46, R7 ;  /* 0x0000002e62077223 */ /* 0x048fe20000000007 */
[C---:B------:R-:W-:Y:S01]  /*2810*/  FFMA R96, R98.reuse, R50, R25 ;  /* 0x0000003262607223 */ /* 0x040fe20000000019 */
[C---:B------:R-:W-:Y:S01]  /*2820*/  FFMA R104, R98.reuse, R54, R35 ;  /* 0x0000003662687223 */ /* 0x040fe20000000023 */
[----:B------:R-:W3:Y:S01]  /*2830*/  LDS R80, [R75+UR4+0x508] ;  /* 0x000508044b507984 */ /* 0x000ee20008000800 */
[----:B------:R-:W-:Y:S01]  /*2840*/  FFMA R116, R98, R58, R79 ;  /* 0x0000003a62747223 */ /* 0x000fe2000000004f */
[C---:B----4-:R-:W-:Y:S01]  /*2850*/  FFMA R9, R92.reuse, R46, R9 ;  /* 0x0000002e5c097223 */ /* 0x050fe20000000009 */
[C---:B------:R-:W-:Y:S01]  /*2860*/  FFMA R98, R92.reuse, R50, R27 ;  /* 0x000000325c627223 */ /* 0x040fe2000000001b */
[----:B------:R-:W4:Y:S01]  /*2870*/  LDS R48, [R75+UR4+0x428] ;  /* 0x000428044b307984 */ /* 0x000f220008000800 */
[C---:B------:R-:W-:Y:S01]  /*2880*/  FFMA R106, R92.reuse, R54, R37 ;  /* 0x000000365c6a7223 */ /* 0x040fe20000000025 */
[----:B------:R-:W-:Y:S01]  /*2890*/  FFMA R118, R92, R58, R81 ;  /* 0x0000003a5c767223 */ /* 0x000fe20000000051 */
[C---:B-----5:R-:W-:Y:S01]  /*28a0*/  FFMA R11, R84.reuse, R46, R11 ;  /* 0x0000002e540b7223 */ /* 0x060fe2000000000b */
[----:B------:R-:W5:Y:S01]  /*28b0*/  LDS R82, [R75+UR4+0x540] ;  /* 0x000540044b527984 */ /* 0x000f620008000800 */
[----:B------:R-:W-:Y:S01]  /*28c0*/  UIADD3 UR4, UPT, UPT, UR4, 0x620, URZ ;  /* 0x0000062004047890 */ /* 0x000fe2000fffe0ff */
[C---:B------:R-:W-:Y:S01]  /*28d0*/  FFMA R92, R84.reuse, R50, R23 ;  /* 0x00000032545c7223 */ /* 0x040fe20000000017 */
[C---:B------:R-:W-:Y:S01]  /*28e0*/  FFMA R108, R84.reuse, R54, R39 ;  /* 0x00000036546c7223 */ /* 0x040fe20000000027 */
[----:B------:R-:W-:Y:S01]  /*28f0*/  FFMA R120, R84, R58, R83 ;  /* 0x0000003a54787223 */ /* 0x000fe20000000053 */
[----:B------:R-:W-:Y:S01]  /*2900*/  UISETP.NE.AND UP0, UPT, UR4, 0x62a8, UPT ;  /* 0x000062a80400788c */ /* 0x000fe2000bf05270 */
[C---:B------:R-:W-:Y:S01]  /*2910*/  FFMA R13, R88.reuse, R46, R13 ;  /* 0x0000002e580d7223 */ /* 0x040fe2000000000d */
[C---:B------:R-:W-:Y:S01]  /*2920*/  FFMA R84, R88.reuse, R50, R29 ;  /* 0x0000003258547223 */ /* 0x040fe2000000001d */
[C---:B------:R-:W-:Y:S01]  /*2930*/  FFMA R110, R88.reuse, R54, R41 ;  /* 0x00000036586e7223 */ /* 0x040fe20000000029 */
[----:B------:R-:W-:Y:S01]  /*2940*/  FFMA R88, R88, R58, R15 ;  /* 0x0000003a58587223 */ /* 0x000fe2000000000f */
[C---:B------:R-:W-:Y:S01]  /*2950*/  FFMA R45, R90.reuse, R46, R45 ;  /* 0x0000002e5a2d7223 */ /* 0x040fe2000000002d */
[C---:B------:R-:W-:Y:S01]  /*2960*/  FFMA R50, R90.reuse, R50, R49 ;  /* 0x000000325a327223 */ /* 0x040fe20000000031 */
[C---:B------:R-:W-:Y:S01]  /*2970*/  FFMA R54, R90.reuse, R54, R53 ;  /* 0x000000365a367223 */ /* 0x040fe20000000035 */
[----:B------:R-:W-:Y:S01]  /*2980*/  FFMA R58, R90, R58, R17 ;  /* 0x0000003a5a3a7223 */ /* 0x000fe20000000011 */
[C---:B------:R-:W-:Y:S01]  /*2990*/  FFMA R81, R78.reuse, R47, R11 ;  /* 0x0000002f4e517223 */ /* 0x040fe2000000000b */
[C---:B------:R-:W-:Y:S01]  /*29a0*/  FFMA R11, R78.reuse, R51, R92 ;  /* 0x000000334e0b7223 */ /* 0x040fe2000000005c */
[----:B------:R-:W-:Y:S01]  /*29b0*/  FFMA R25, R78, R55, R108 ;  /* 0x000000374e197223 */ /* 0x000fe2000000006c */
[C---:B0-----:R-:W-:Y:S01]  /*29c0*/  FFMA R89, R44.reuse, R47, R5 ;  /* 0x0000002f2c597223 */ /* 0x041fe20000000005 */
[C---:B------:R-:W-:Y:S01]  /*29d0*/  FFMA R3, R44.reuse, R51, R94 ;  /* 0x000000332c037223 */ /* 0x040fe2000000005e */
[C---:B------:R-:W-:Y:S01]  /*29e0*/  FFMA R17, R44.reuse, R55, R100 ;  /* 0x000000372c117223 */ /* 0x040fe20000000064 */
[-C--:B------:R-:W-:Y:S01]  /*29f0*/  FFMA R31, R44, R59.reuse, R112 ;  /* 0x0000003b2c1f7223 */ /* 0x080fe20000000070 */
[----:B------:R-:W-:Y:S01]  /*2a00*/  FFMA R39, R78, R59, R120 ;  /* 0x0000003b4e277223 */ /* 0x000fe20000000078 */
[C---:B-1----:R-:W-:Y:S01]  /*2a10*/  FFMA R85, R52.reuse, R47, R7 ;  /* 0x0000002f34557223 */ /* 0x042fe20000000007 */
[C---:B------:R-:W-:Y:S01]  /*2a20*/  FFMA R7, R52.reuse, R51, R96 ;  /* 0x0000003334077223 */ /* 0x040fe20000000060 */
[C---:B------:R-:W-:Y:S01]  /*2a30*/  FFMA R21, R52.reuse, R55, R104 ;  /* 0x0000003734157223 */ /* 0x040fe20000000068 */
[----:B------:R-:W-:Y:S01]  /*2a40*/  FFMA R35, R52, R59, R116 ;  /* 0x0000003b34237223 */ /* 0x000fe20000000074 */
[C---:B--2---:R-:W-:Y:S01]  /*2a50*/  FFMA R83, R56.reuse, R47, R9 ;  /* 0x0000002f38537223 */ /* 0x044fe20000000009 */
[C---:B------:R-:W-:Y:S01]  /*2a60*/  FFMA R9, R56.reuse, R51, R98 ;  /* 0x0000003338097223 */ /* 0x040fe20000000062 */
[C---:B------:R-:W-:Y:S01]  /*2a70*/  FFMA R23, R56.reuse, R55, R106 ;  /* 0x0000003738177223 */ /* 0x040fe2000000006a */
[----:B------:R-:W-:Y:S01]  /*2a80*/  FFMA R37, R56, R59, R118 ;  /* 0x0000003b38257223 */ /* 0x000fe20000000076 */
[C---:B---3--:R-:W-:Y:S01]  /*2a90*/  FFMA R79, R80.reuse, R47, R13 ;  /* 0x0000002f504f7223 */ /* 0x048fe2000000000d */
[C---:B------:R-:W-:Y:S01]  /*2aa0*/  FFMA R13, R80.reuse, R51, R84 ;  /* 0x00000033500d7223 */ /* 0x040fe20000000054 */
[C---:B------:R-:W-:Y:S01]  /*2ab0*/  FFMA R27, R80.reuse, R55, R110 ;  /* 0x00000037501b7223 */ /* 0x040fe2000000006e */
[----:B------:R-:W-:Y:S01]  /*2ac0*/  FFMA R41, R80, R59, R88 ;  /* 0x0000003b50297223 */ /* 0x000fe20000000058 */
[C---:B----4-:R-:W-:Y:S01]  /*2ad0*/  FFMA R87, R48.reuse, R47, R87 ;  /* 0x0000002f30577223 */ /* 0x050fe20000000057 */
[C---:B------:R-:W-:Y:S01]  /*2ae0*/  FFMA R5, R48.reuse, R51, R86 ;  /* 0x0000003330057223 */ /* 0x040fe20000000056 */
[C---:B------:R-:W-:Y:S01]  /*2af0*/  FFMA R19, R48.reuse, R55, R102 ;  /* 0x0000003730137223 */ /* 0x040fe20000000066 */
[----:B------:R-:W-:Y:S01]  /*2b00*/  FFMA R33, R48, R59, R114 ;  /* 0x0000003b30217223 */ /* 0x000fe20000000072 */
[C---:B-----5:R-:W-:Y:S01]  /*2b10*/  FFMA R77, R82.reuse, R47, R45 ;  /* 0x0000002f524d7223 */ /* 0x060fe2000000002d */
[C---:B------:R-:W-:Y:S01]  /*2b20*/  FFMA R15, R82.reuse, R51, R50 ;  /* 0x00000033520f7223 */ /* 0x040fe20000000032 */
[C---:B------:R-:W-:Y:S01]  /*2b30*/  FFMA R29, R82.reuse, R55, R54 ;  /* 0x00000037521d7223 */ /* 0x040fe20000000036 */
[----:B------:R-:W-:Y:S01]  /*2b40*/  FFMA R43, R82, R59, R58 ;  /* 0x0000003b522b7223 */ /* 0x000fe2000000003a */
[----:B------:R-:W-:Y:S06]  /*2b50*/  BRA.U UP0, `(.L_x_0) ;  /* 0xfffffff500b07547 */ /* 0x000fec000b83ffff */
[----:B------:R-:W-:Y:S01]  /*2b60*/  HFMA2 R91, -RZ, RZ, 0, 5.9604644775390625e-08 ;  /* 0x00000001ff5b7431 */ /* 0x000fe200000001ff */
[----:B------:R-:W-:Y:S01]  /*2b70*/  UPLOP3.LUT UP0, UPT, UPT, UPT, UPT, 0x40, 0x4 ;  /* 0x000000000004789c */ /* 0x000fe20003f0e870 */
[----:B------:R-:W-:Y:S10]  /*2b80*/  BRA.U UP1, `(.L_x_1) ;  /* 0xffffffe901907547 */ /* 0x000ff4000b83ffff */
[----:B------:R-:W0:Y:S01]  /*2b90*/  LDC.64 R44, c[0x0][0x390] ;  /* 0x0000e400ff2c7b82 */ /* 0x000e220000000a00 */
[----:B------:R-:W-:Y:S02]  /*2ba0*/  SHF.R.U32.HI R0, RZ, 0x5, R73 ;  /* 0x00000005ff007819 */ /* 0x000fe40000011649 */
[----:B------:R-:W-:Y:S02]  /*2bb0*/  FMNMX R89, RZ, R89, !PT ;  /* 0x00000059ff597209 */ /* 0x000fe40007800000 */
[----:B------:R-:W-:Y:S01]  /*2bc0*/  FMNMX R87, RZ, R87, !PT ;  /* 0x00000057ff577209 */ /* 0x000fe20007800000 */
[----:B------:R-:W-:Y:S01]  /*2bd0*/  IMAD R63, R0, 0x31000, R63 ;  /* 0x00031000003f7824 */ /* 0x000fe200078e023f */
[----:B------:R-:W-:Y:S02]  /*2be0*/  FMNMX R85, RZ, R85, !PT ;  /* 0x00000055ff557209 */ /* 0x000fe40007800000 */
[----:B------:R-:W-:Y:S01]  /*2bf0*/  FMNMX R83, RZ, R83, !PT ;  /* 0x00000053ff537209 */ /* 0x000fe20007800000 */
[----:B------:R-:W-:Y:S01]  /*2c00*/  IMAD R63, R74, 0x3100, R63 ;  /* 0x000031004a3f7824 */ /* 0x000fe200078e023f */
[----:B------:R-:W-:-:S02]  /*2c10*/  FMNMX R81, RZ, R81, !PT ;  /* 0x00000051ff517209 */ /* 0x000fc40007800000 */
[----:B------:R-:W-:Y:S02]  /*2c20*/  FMNMX R79, RZ, R79, !PT ;  /* 0x0000004fff4f7209 */ /* 0x000fe40007800000 */
[----:B------:R-:W-:Y:S02]  /*2c30*/  FMNMX R77, RZ, R77, !PT ;  /* 0x0000004dff4d7209 */ /* 0x000fe40007800000 */
[----:B------:R-:W-:Y:S02]  /*2c40*/  FMNMX R3, RZ, R3, !PT ;  /* 0x00000003ff037209 */ /* 0x000fe40007800000 */
[----:B------:R-:W-:Y:S02]  /*2c50*/  FMNMX R5, RZ, R5, !PT ;  /* 0x00000005ff057209 */ /* 0x000fe40007800000 */
[----:B------:R-:W-:Y:S02]  /*2c60*/  FMNMX R7, RZ, R7, !PT ;  /* 0x00000007ff077209 */ /* 0x000fe40007800000 */
[----:B------:R-:W-:Y:S01]  /*2c70*/  FMNMX R9, RZ, R9, !PT ;  /* 0x00000009ff097209 */ /* 0x000fe20007800000 */
[----:B0-----:R-:W-:Y:S01]  /*2c80*/  IMAD.WIDE.U32 R44, R63, 0x4, R44 ;  /* 0x000000043f2c7825 */ /* 0x001fe200078e002c */
[----:B------:R-:W-:-:S02]  /*2c90*/  FMNMX R11, RZ, R11, !PT ;  /* 0x0000000bff0b7209 */ /* 0x000fc40007800000 */
[----:B------:R-:W-:Y:S02]  /*2ca0*/  FMNMX R13, RZ, R13, !PT ;  /* 0x0000000dff0d7209 */ /* 0x000fe40007800000 */
[----:B------:R-:W-:Y:S01]  /*2cb0*/  FMNMX R15, RZ, R15, !PT ;  /* 0x0000000fff0f7209 */ /* 0x000fe20007800000 */
[----:B------:R-:W-:Y:S01]  /*2cc0*/  STG.E desc[UR6][R44.64], R89 ;  /* 0x000000592c007986 */ /* 0x000fe2000c101906 */
[----:B------:R-:W-:Y:S02]  /*2cd0*/  FMNMX R17, RZ, R17, !PT ;  /* 0x00000011ff117209 */ /* 0x000fe40007800000 */
[----:B------:R-:W-:Y:S01]  /*2ce0*/  FMNMX R19, RZ, R19, !PT ;  /* 0x00000013ff137209 */ /* 0x000fe20007800000 */
[----:B------:R-:W-:Y:S01]  /*2cf0*/  STG.E desc[UR6][R44.64+0xe0], R87 ;  /* 0x0000e0572c007986 */ /* 0x000fe2000c101906 */
[----:B------:R-:W-:Y:S02]  /*2d00*/  FMNMX R21, RZ, R21, !PT ;  /* 0x00000015ff157209 */ /* 0x000fe40007800000 */
[----:B------:R-:W-:Y:S01]  /*2d10*/  FMNMX R23, RZ, R23, !PT ;  /* 0x00000017ff177209 */ /* 0x000fe20007800000 */
[----:B------:R-:W-:Y:S01]  /*2d20*/  STG.E desc[UR6][R44.64+0x1c0], R85 ;  /* 0x0001c0552c007986 */ /* 0x000fe2000c101906 */
[----:B------:R-:W-:-:S02]  /*2d30*/  FMNMX R25, RZ, R25, !PT ;  /* 0x00000019ff197209 */ /* 0x000fc40007800000 */
        /* <DEDUP_REMOVED lines=13> */
[----:B------:R-:W-:Y:S04]  /*2e10*/  STG.E desc[UR6][R44.64+0x3100], R3 ;  /* 0x003100032c007986 */ /* 0x000fe8000c101906 */
        /* <DEDUP_REMOVED lines=19> */
[----:B------:R-:W-:Y:S01]  /*2f50*/  STG.E desc[UR6][R44.64+0x9840], R43 ;  /* 0x0098402b2c007986 */ /* 0x000fe2000c101906 */
[----:B------:R-:W-:Y:S05]  /*2f60*/  EXIT ;  /* 0x000000000000794d */ /* 0x000fea0003800000 */
.L_x_2:
[----:B------:R-:W-:-:S00]  /*2f70*/  BRA `(.L_x_2) ;  /* 0xfffffffc00fc7947 */ /* 0x000fc0000383ffff */
[----:B------:R-:W-:-:S00]  /*2f80*/  NOP ;  /* 0x0000000000007918 */ /* 0x000fc00000000000 */
[----:B------:R-:W-:-:S00]  /*2f90*/  NOP ;  /* 0x0000000000007918 */ /* 0x000fc00000000000 */
[----:B------:R-:W-:-:S00]  /*2fa0*/  NOP ;  /* 0x0000000000007918 */ /* 0x000fc00000000000 */
[----:B------:R-:W-:-:S00]  /*2fb0*/  NOP ;  /* 0x0000000000007918 */ /* 0x000fc00000000000 */
[----:B------:R-:W-:-:S00]  /*2fc0*/  NOP ;  /* 0x0000000000007918 */ /* 0x000fc00000000000 */
[----:B------:R-:W-:-:S00]  /*2fd0*/  NOP ;  /* 0x0000000000007918 */ /* 0x000fc00000000000 */
[----:B------:R-:W-:-:S00]  /*2fe0*/  NOP ;  /* 0x0000000000007918 */ /* 0x000fc00000000000 */
[----:B------:R-:W-:-:S00]  /*2ff0*/  NOP ;  /* 0x0000000000007918 */ /* 0x000fc00000000000 */
.L_x_3:


//--------------------- .nv.shared.candidate4     --------------------------
	.section	.nv.shared.candidate4,"aw",@nobits
	.sectionflags	@""
	.align	4
.nv.shared.candidate4:
	.zero		42496


//--------------------- .nv.shared.reserved.0     --------------------------
	.section	.nv.shared.reserved.0,"aw",@nobits
	.weak		__nv_reservedSMEM_offset_0_alias
	.size		__nv_reservedSMEM_offset_0_alias, 0, 64
	.other		__nv_reservedSMEM_offset_0_alias,@"STO_CUDA_RESERVED_SHARED STV_DEFAULT"
__nv_reservedSMEM_offset_0_alias:
	.zero		0
	.zero		64


//--------------------- .nv.constant0.candidate4  --------------------------
	.section	.nv.constant0.candidate4,"a",@progbits
	.sectionflags	@""
	.align	4
.nv.constant0.candidate4:
	.zero		920


//--------------------- SYMBOLS --------------------------

	.type		.nv.reservedSmem.offset0,@object
	.size		.nv.reservedSmem.offset0,0x4
	.type		.nv.reservedSmem.cap,@object
	.size		.nv.reservedSmem.cap,0x4
